// auto-generated by cutlass_sweep.gemm — config: {"arch": "sm_100", "cluster_m": 2, "cluster_n": 2, "dtype": "bf16", "stages": 4, "tile_k": 64, "tile_m": 64, "tile_n": 256}
#include "cutlass/cutlass.h"
#include "cutlass/gemm/collective/collective_builder.hpp"
#include "cutlass/gemm/device/gemm_universal_adapter.h"
#include "cutlass/gemm/kernel/gemm_universal.hpp"
#include "cutlass/epilogue/collective/collective_builder.hpp"

using ElemA = cutlass::bfloat16_t;
using ElemB = cutlass::bfloat16_t;
using ElemCD = cutlass::bfloat16_t;
using Acc  = float;
using TileShape    = cute::Shape<cute::_64, cute::_256, cute::_64>;
using ClusterShape = cute::Shape<cute::_2, cute::_2, cute::_1>;

using CollectiveEpilogue = typename cutlass::epilogue::collective::CollectiveBuilder<
    cutlass::arch::Sm100, cutlass::arch::OpClassTensorOp,
    TileShape, ClusterShape,
    cutlass::epilogue::collective::EpilogueTileAuto,
    Acc, Acc,
    ElemCD, cutlass::layout::RowMajor, 128 / cutlass::sizeof_bits<ElemCD>::value,
    ElemCD, cutlass::layout::RowMajor, 128 / cutlass::sizeof_bits<ElemCD>::value,
    cutlass::epilogue::collective::EpilogueScheduleAuto
  >::CollectiveOp;

using CollectiveMainloop = typename cutlass::gemm::collective::CollectiveBuilder<
    cutlass::arch::Sm100, cutlass::arch::OpClassTensorOp,
    ElemA, cutlass::layout::RowMajor, 128 / cutlass::sizeof_bits<ElemA>::value,
    ElemB, cutlass::layout::ColumnMajor, 128 / cutlass::sizeof_bits<ElemB>::value,
    Acc,
    TileShape, ClusterShape,
    cutlass::gemm::collective::StageCount<4>,
    cutlass::gemm::collective::KernelScheduleAuto
  >::CollectiveOp;

using GemmKernel = cutlass::gemm::kernel::GemmUniversal<
    cute::Shape<int,int,int,int>,
    CollectiveMainloop,
    CollectiveEpilogue
>;
using Gemm = cutlass::gemm::device::GemmUniversalAdapter<GemmKernel>;

// Force the device kernel symbol into the cubin without needing a host main.
auto* _anchor = &cutlass::device_kernel<GemmKernel>;


// ===== COMPILED SASS (sm_100a) =====

	.target	sm_100a

	.elftype	@"ET_EXEC"


//--------------------- .note.nv.tkinfo           --------------------------
	.section	.note.nv.tkinfo,"",@"SHT_NOTE"
	.sectionflags	@"SHF_NOTE_NV_TKINFO"
	.tkinfo
        /*0018*/ 	.word	0x00000002
        /*0030*/ 	.string	""
        /*0030*/ 	.string	"ptxas"
        /*0030*/ 	.string	"Cuda compilation tools, release 13.0, V13.0.88"
        /*0030*/ 	.string	"Build cuda_13.0.r13.0/compiler.36424714_0"
        /*0030*/ 	.string	"-arch sm_100a -m 64 "



//--------------------- .note.nv.cuinfo           --------------------------
	.section	.note.nv.cuinfo,"",@"SHT_NOTE"
	.sectionflags	@"SHF_NOTE_NV_CUINFO"
        /*0018*/ 	.short	0x0002
        /*001a*/ 	.short	0x0064
        /*001c*/ 	.short	0x0082
	.zero		2


//--------------------- .nv.info                  --------------------------
	.section	.nv.info,"",@"SHT_CUDA_INFO"
	.align	4


	//----- nvinfo : EIATTR_REGCOUNT
	.align		4
        /*0000*/ 	.byte	0x04, 0x2f
        /*0002*/ 	.short	(.L_19 - .L_18)
	.align		4
.L_18:
        /*0004*/ 	.word	index@(_ZN7cutlass13device_kernelINS_4gemm6kernel13GemmUniversalIN4cute5tupleIJiiiiEEENS1_10collective13CollectiveMmaINS1_35MainloopSm100TmaUmmaWarpSpecializedILi4ELi2ELi4ENS5_IJNS4_1CILi2EEESB_NSA_ILi1EEEEEEEENS5_IJNSA_ILi64EEENSA_ILi256EEESF_EEENS_10bfloat16_tENS5_IJlSC_lEEESI_SJ_NS4_8TiledMMAINS4_8MMA_AtomIJNS4_20SM100_MMA_F16BF16_SSISI_SI_fLi64ELi256ELNS4_4UMMA5MajorE0ELSO_0ELNSN_7ScaleInE0ELSP_0EEEEEENS4_6LayoutINS5_IJSC_SC_SC_EEENS5_IJNSA_ILi0EEESU_SU_EEEEENS5_IJNS4_10UnderscoreESX_SX_EEEEENS4_23SM90_TMA_LOAD_MULTICASTENS4_14ComposedLayoutINS4_7SwizzleILi3ELi4ELi3EEENS4_18smem_ptr_flag_bitsILi16EEENSS_INS5_IJNSA_ILi8EEESF_EEENS5_IJSF_SC_EEEEEEEvNS4_8identityES10_S1A_vS1B_EENS_8epilogue10collective18CollectiveEpilogueINS1D_23Sm100TmaWarpSpecializedILi4ELi2ELi32ELb1ELb0EEEJSH_NS5_IJNSS_ISF_SC_EES1I_EEESI_SJ_SI_SJ_NS1D_6fusion15FusionCallbacksIS1H_NS1K_17LinearCombinationISI_fSI_fLNS_15FloatRoundStyleE2EEESH_S1J_JEEENS4_5SM1004TMEM4LOAD26SM100_TMEM_LOAD_16dp256b8xENS4_13SM90_TMA_LOADES1A_NS4_17SM75_U32x4_LDSM_NENS4_14SM90_TMA_STOREES1A_NS4_17SM90_U32x4_STSM_NENS4_39AutoVectorizingCopyWithAssumedAlignmentILi128EEEEEEvvEEEEvNT_6ParamsE)
        /*0008*/ 	.word	0x0000007a


	//----- nvinfo : EIATTR_FRAME_SIZE
	.align		4
.L_19:
        /*000c*/ 	.byte	0x04, 0x11
        /*000e*/ 	.short	(.L_21 - .L_20)
	.align		4
.L_20:
        /*0010*/ 	.word	index@($__internal_2_$__cuda_sm10x_tcgen05_guardrail_trap_unallocated_columns_being_dealloced)
        /*0014*/ 	.word	0x00000000


	//----- nvinfo : EIATTR_FRAME_SIZE
	.align		4
.L_21:
        /*0018*/ 	.byte	0x04, 0x11
        /*001a*/ 	.short	(.L_23 - .L_22)
	.align		4
.L_22:
        /*001c*/ 	.word	index@($__internal_1_$__cuda_sm10x_tcgen05_guardrail_trap_phase_invalid_during_alloc)
        /*0020*/ 	.word	0x00000000


	//----- nvinfo : EIATTR_FRAME_SIZE
	.align		4
.L_23:
        /*0024*/ 	.byte	0x04, 0x11
        /*0026*/ 	.short	(.L_25 - .L_24)
	.align		4
.L_24:
        /*0028*/ 	.word	index@($__internal_0_$__cuda_sm10x_tcgen05_guardrail_trap_col_being_dealloced_not_returned_by_alloc)
        /*002c*/ 	.word	0x00000000


	//----- nvinfo : EIATTR_FRAME_SIZE
	.align		4
.L_25:
        /*0030*/ 	.byte	0x04, 0x11
        /*0032*/ 	.short	(.L_27 - .L_26)
	.align		4
.L_26:
        /*0034*/ 	.word	index@(_ZN7cutlass13device_kernelINS_4gemm6kernel13GemmUniversalIN4cute5tupleIJiiiiEEENS1_10collective13CollectiveMmaINS1_35MainloopSm100TmaUmmaWarpSpecializedILi4ELi2ELi4ENS5_IJNS4_1CILi2EEESB_NSA_ILi1EEEEEEEENS5_IJNSA_ILi64EEENSA_ILi256EEESF_EEENS_10bfloat16_tENS5_IJlSC_lEEESI_SJ_NS4_8TiledMMAINS4_8MMA_AtomIJNS4_20SM100_MMA_F16BF16_SSISI_SI_fLi64ELi256ELNS4_4UMMA5MajorE0ELSO_0ELNSN_7ScaleInE0ELSP_0EEEEEENS4_6LayoutINS5_IJSC_SC_SC_EEENS5_IJNSA_ILi0EEESU_SU_EEEEENS5_IJNS4_10UnderscoreESX_SX_EEEEENS4_23SM90_TMA_LOAD_MULTICASTENS4_14ComposedLayoutINS4_7SwizzleILi3ELi4ELi3EEENS4_18smem_ptr_flag_bitsILi16EEENSS_INS5_IJNSA_ILi8EEESF_EEENS5_IJSF_SC_EEEEEEEvNS4_8identityES10_S1A_vS1B_EENS_8epilogue10collective18CollectiveEpilogueINS1D_23Sm100TmaWarpSpecializedILi4ELi2ELi32ELb1ELb0EEEJSH_NS5_IJNSS_ISF_SC_EES1I_EEESI_SJ_SI_SJ_NS1D_6fusion15FusionCallbacksIS1H_NS1K_17LinearCombinationISI_fSI_fLNS_15FloatRoundStyleE2EEESH_S1J_JEEENS4_5SM1004TMEM4LOAD26SM100_TMEM_LOAD_16dp256b8xENS4_13SM90_TMA_LOADES1A_NS4_17SM75_U32x4_LDSM_NENS4_14SM90_TMA_STOREES1A_NS4_17SM90_U32x4_STSM_NENS4_39AutoVectorizingCopyWithAssumedAlignmentILi128EEEEEEvvEEEEvNT_6ParamsE)
        /*0038*/ 	.word	0x00000000


	//----- nvinfo : EIATTR_MIN_STACK_SIZE
	.align		4
.L_27:
        /*003c*/ 	.byte	0x04, 0x12
        /*003e*/ 	.short	(.L_29 - .L_28)
	.align		4
.L_28:
        /*0040*/ 	.word	index@(_ZN7cutlass13device_kernelINS_4gemm6kernel13GemmUniversalIN4cute5tupleIJiiiiEEENS1_10collective13CollectiveMmaINS1_35MainloopSm100TmaUmmaWarpSpecializedILi4ELi2ELi4ENS5_IJNS4_1CILi2EEESB_NSA_ILi1EEEEEEEENS5_IJNSA_ILi64EEENSA_ILi256EEESF_EEENS_10bfloat16_tENS5_IJlSC_lEEESI_SJ_NS4_8TiledMMAINS4_8MMA_AtomIJNS4_20SM100_MMA_F16BF16_SSISI_SI_fLi64ELi256ELNS4_4UMMA5MajorE0ELSO_0ELNSN_7ScaleInE0ELSP_0EEEEEENS4_6LayoutINS5_IJSC_SC_SC_EEENS5_IJNSA_ILi0EEESU_SU_EEEEENS5_IJNS4_10UnderscoreESX_SX_EEEEENS4_23SM90_TMA_LOAD_MULTICASTENS4_14ComposedLayoutINS4_7SwizzleILi3ELi4ELi3EEENS4_18smem_ptr_flag_bitsILi16EEENSS_INS5_IJNSA_ILi8EEESF_EEENS5_IJSF_SC_EEEEEEEvNS4_8identityES10_S1A_vS1B_EENS_8epilogue10collective18CollectiveEpilogueINS1D_23Sm100TmaWarpSpecializedILi4ELi2ELi32ELb1ELb0EEEJSH_NS5_IJNSS_ISF_SC_EES1I_EEESI_SJ_SI_SJ_NS1D_6fusion15FusionCallbacksIS1H_NS1K_17LinearCombinationISI_fSI_fLNS_15FloatRoundStyleE2EEESH_S1J_JEEENS4_5SM1004TMEM4LOAD26SM100_TMEM_LOAD_16dp256b8xENS4_13SM90_TMA_LOADES1A_NS4_17SM75_U32x4_LDSM_NENS4_14SM90_TMA_STOREES1A_NS4_17SM90_U32x4_STSM_NENS4_39AutoVectorizingCopyWithAssumedAlignmentILi128EEEEEEvvEEEEvNT_6ParamsE)
        /*0044*/ 	.word	0x00000000
.L_29:


//--------------------- .nv.compat                --------------------------
	.section	.nv.compat,"",@"SHT_CUDA_COMPAT_INFO"
	.align	4
        /*0000*/ 	.byte	0x02, 0x09, 0x01, 0x00, 0x02, 0x02, 0x02, 0x00, 0x02, 0x05, 0x05, 0x00, 0x03, 0x07, 0x01, 0x01
        /*0010*/ 	.byte	0x02, 0x03, 0x01, 0x00, 0x02, 0x06, 0x01, 0x00, 0x04, 0x0b, 0x08, 0x00, 0x09, 0x00, 0x00, 0x00
        /*0020*/ 	.byte	0x00, 0x00, 0x00, 0x00


//--------------------- .nv.info._ZN7cutlass13device_kernelINS_4gemm6kernel13GemmUniversalIN4cute5tupleIJiiiiEEENS1_10collective13CollectiveMmaINS1_35MainloopSm100TmaUmmaWarpSpecializedILi4ELi2ELi4ENS5_IJNS4_1CILi2EEESB_NSA_ILi1EEEEEEEENS5_IJNSA_ILi64EEENSA_ILi256EEESF_EEENS_10bfloat16_tENS5_IJlSC_lEEESI_SJ_NS4_8TiledMMAINS4_8MMA_AtomIJNS4_20SM100_MMA_F16BF16_SSISI_SI_fLi64ELi256ELNS4_4UMMA5MajorE0ELSO_0ELNSN_7ScaleInE0ELSP_0EEEEEENS4_6LayoutINS5_IJSC_SC_SC_EEENS5_IJNSA_ILi0EEESU_SU_EEEEENS5_IJNS4_10UnderscoreESX_SX_EEEEENS4_23SM90_TMA_LOAD_MULTICASTENS4_14ComposedLayoutINS4_7SwizzleILi3ELi4ELi3EEENS4_18smem_ptr_flag_bitsILi16EEENSS_INS5_IJNSA_ILi8EEESF_EEENS5_IJSF_SC_EEEEEEEvNS4_8identityES10_S1A_vS1B_EENS_8epilogue10collective18CollectiveEpilogueINS1D_23Sm100TmaWarpSpecializedILi4ELi2ELi32ELb1ELb0EEEJSH_NS5_IJNSS_ISF_SC_EES1I_EEESI_SJ_SI_SJ_NS1D_6fusion15FusionCallbacksIS1H_NS1K_17LinearCombinationISI_fSI_fLNS_15FloatRoundStyleE2EEESH_S1J_JEEENS4_5SM1004TMEM4LOAD26SM100_TMEM_LOAD_16dp256b8xENS4_13SM90_TMA_LOADES1A_NS4_17SM75_U32x4_LDSM_NENS4_14SM90_TMA_STOREES1A_NS4_17SM90_U32x4_STSM_NENS4_39AutoVectorizingCopyWithAssumedAlignmentILi128EEEEEEvvEEEEvNT_6ParamsE --------------------------
	.section	.nv.info._ZN7cutlass13device_kernelINS_4gemm6kernel13GemmUniversalIN4cute5tupleIJiiiiEEENS1_10collective13CollectiveMmaINS1_35MainloopSm100TmaUmmaWarpSpecializedILi4ELi2ELi4ENS5_IJNS4_1CILi2EEESB_NSA_ILi1EEEEEEEENS5_IJNSA_ILi64EEENSA_ILi256EEESF_EEENS_10bfloat16_tENS5_IJlSC_lEEESI_SJ_NS4_8TiledMMAINS4_8MMA_AtomIJNS4_20SM100_MMA_F16BF16_SSISI_SI_fLi64ELi256ELNS4_4UMMA5MajorE0ELSO_0ELNSN_7ScaleInE0ELSP_0EEEEEENS4_6LayoutINS5_IJSC_SC_SC_EEENS5_IJNSA_ILi0EEESU_SU_EEEEENS5_IJNS4_10UnderscoreESX_SX_EEEEENS4_23SM90_TMA_LOAD_MULTICASTENS4_14ComposedLayoutINS4_7SwizzleILi3ELi4ELi3EEENS4_18smem_ptr_flag_bitsILi16EEENSS_INS5_IJNSA_ILi8EEESF_EEENS5_IJSF_SC_EEEEEEEvNS4_8identityES10_S1A_vS1B_EENS_8epilogue10collective18CollectiveEpilogueINS1D_23Sm100TmaWarpSpecializedILi4ELi2ELi32ELb1ELb0EEEJSH_NS5_IJNSS_ISF_SC_EES1I_EEESI_SJ_SI_SJ_NS1D_6fusion15FusionCallbacksIS1H_NS1K_17LinearCombinationISI_fSI_fLNS_15FloatRoundStyleE2EEESH_S1J_JEEENS4_5SM1004TMEM4LOAD26SM100_TMEM_LOAD_16dp256b8xENS4_13SM90_TMA_LOADES1A_NS4_17SM75_U32x4_LDSM_NENS4_14SM90_TMA_STOREES1A_NS4_17SM90_U32x4_STSM_NENS4_39AutoVectorizingCopyWithAssumedAlignmentILi128EEEEEEvvEEEEvNT_6ParamsE,"",@"SHT_CUDA_INFO"
	.sectionflags	@""
	.align	4


	//----- nvinfo : EIATTR_CUDA_API_VERSION
	.align		4
        /*0000*/ 	.byte	0x04, 0x37
        /*0002*/ 	.short	(.L_31 - .L_30)
.L_30:
        /*0004*/ 	.word	0x00000082


	//----- nvinfo : EIATTR_KPARAM_INFO
	.align		4
.L_31:
        /*0008*/ 	.byte	0x04, 0x17
        /*000a*/ 	.short	(.L_33 - .L_32)
.L_32:
        /*000c*/ 	.word	0x00000000
        /*0010*/ 	.short	0x0000
        /*0012*/ 	.short	0x0000
        /*0014*/ 	.byte	0x00, 0xf0, 0x01, 0x20


	//----- nvinfo : EIATTR_AT_ENTRY_FRAGMENTS
	.align		4
.L_33:
        /*0018*/ 	.byte	0x04, 0x4f
        /*001a*/ 	.short	(.L_35 - .L_34)


	//   ....[0]....
.L_34:
        /*001c*/ 	.word	0x00000006


	//----- nvinfo : EIATTR_RESERVED_SMEM_USED
	.align		4
.L_35:
        /*0020*/ 	.byte	0x01, 0x41
	.zero		2


	//----- nvinfo : EIATTR_SPARSE_MMA_MASK
	.align		4
        /*0024*/ 	.byte	0x03, 0x50
        /*0026*/ 	.short	0x0000


	//----- nvinfo : EIATTR_TCGEN05_1CTA_USED
	.align		4
        /*0028*/ 	.byte	0x01, 0x51
	.zero		2


	//----- nvinfo : EIATTR_MAXREG_COUNT
	.align		4
        /*002c*/ 	.byte	0x03, 0x1b
        /*002e*/ 	.short	0x00ff


	//----- nvinfo : EIATTR_NUM_BARRIERS
	.align		4
        /*0030*/ 	.byte	0x02, 0x4c
        /*0032*/ 	.byte	0x07
	.zero		1


	//----- nvinfo : EIATTR_EXTERNS
	.align		4
        /*0034*/ 	.byte	0x04, 0x0f
        /*0036*/ 	.short	(.L_37 - .L_36)


	//   ....[0]....
	.align		4
.L_36:
        /*0038*/ 	.word	index@(__assertfail)


	//----- nvinfo : EIATTR_MERCURY_ISA_VERSION
	.align		4
.L_37:
        /*003c*/ 	.byte	0x03, 0x5f
        /*003e*/ 	.short	0x0101


	//----- nvinfo : EIATTR_INT_WARP_WIDE_INSTR_OFFSETS
	.align		4
        /*0040*/ 	.byte	0x04, 0x31
        /*0042*/ 	.short	(.L_39 - .L_38)


	//   ....[0]....
.L_38:
        /*0044*/ 	.word	0x00003ed0


	//   ....[1]....
        /*0048*/ 	.word	0x00003ef0


	//   ....[2]....
        /*004c*/ 	.word	0x00003f20


	//   ....[3]....
        /*0050*/ 	.word	0x00004aa0


	//   ....[4]....
        /*0054*/ 	.word	0x00004b10


	//   ....[5]....
        /*0058*/ 	.word	0x00004be0


	//   ....[6]....
        /*005c*/ 	.word	0x00004c60


	//   ....[7]....
        /*0060*/ 	.word	0x00004d50


	//   ....[8]....
        /*0064*/ 	.word	0x00004dd0


	//   ....[9]....
        /*0068*/ 	.word	0x00004eb0


	//   ....[10]....
        /*006c*/ 	.word	0x00004f60


	//----- nvinfo : EIATTR_COOP_GROUP_MASK_REGIDS
	.align		4
.L_39:
        /*0070*/ 	.byte	0x04, 0x29
        /*0072*/ 	.short	(.L_41 - .L_40)


	//   ....[0]....
.L_40:
        /*0074*/ 	.word	0xffffffff


	//   ....[1]....
        /*0078*/ 	.word	0xffffffff


	//   ....[2]....
        /*007c*/ 	.word	0xffffffff


	//   ....[3]....
        /*0080*/ 	.word	0xffffffff


	//   ....[4]....
        /*0084*/ 	.word	0xffffffff


	//   ....[5]....
        /*0088*/ 	.word	0xffffffff


	//   ....[6]....
        /*008c*/ 	.word	0xffffffff


	//   ....[7]....
        /*0090*/ 	.word	0xffffffff


	//   ....[8]....
        /*0094*/ 	.word	0xffffffff


	//   ....[9]....
        /*0098*/ 	.word	0xffffffff


	//   ....[10]....
        /*009c*/ 	.word	0xffffffff


	//   ....[11]....
        /*00a0*/ 	.word	0xffffffff


	//   ....[12]....
        /*00a4*/ 	.word	0xffffffff


	//   ....[13]....
        /*00a8*/ 	.word	0xffffffff


	//----- nvinfo : EIATTR_COOP_GROUP_INSTR_OFFSETS
	.align		4
.L_41:
        /*00ac*/ 	.byte	0x04, 0x28
        /*00ae*/ 	.short	(.L_43 - .L_42)


	//   ....[0]....
.L_42:
        /*00b0*/ 	.word	0x00000080


	//   ....[1]....
        /*00b4*/ 	.word	0x000004f0


	//   ....[2]....
        /*00b8*/ 	.word	0x000006a0


	//   ....[3]....
        /*00bc*/ 	.word	0x00000840


	//   ....[4]....
        /*00c0*/ 	.word	0x00000940


	//   ....[5]....
        /*00c4*/ 	.word	0x00000ab0


	//   ....[6]....
        /*00c8*/ 	.word	0x00000c50


	//   ....[7]....
        /*00cc*/ 	.word	0x00000e00


	//   ....[8]....
        /*00d0*/ 	.word	0x000021d0


	//   ....[9]....
        /*00d4*/ 	.word	0x000030c0


	//   ....[10]....
        /*00d8*/ 	.word	0x000032d0


	//   ....[11]....
        /*00dc*/ 	.word	0x00003300


	//   ....[12]....
        /*00e0*/ 	.word	0x00003db0


	//   ....[13]....
        /*00e4*/ 	.word	0x00003fe0


	//----- nvinfo : EIATTR_VRC_CTA_INIT_COUNT
	.align		4
.L_43:
        /*00e8*/ 	.byte	0x02, 0x4a
        /*00ea*/ 	.byte	0x80
	.zero		1


	//----- nvinfo : EIATTR_SYSCALL_OFFSETS
	.align		4
        /*00ec*/ 	.byte	0x04, 0x46
        /*00ee*/ 	.short	(.L_45 - .L_44)


	//   ....[0]....
.L_44:
        /*00f0*/ 	.word	0x00005bf0


	//   ....[1]....
        /*00f4*/ 	.word	0x00005ce0


	//   ....[2]....
        /*00f8*/ 	.word	0x00006550


	//   ....[3]....
        /*00fc*/ 	.word	0x00007210


	//   ....[4]....
        /*0100*/ 	.word	0x00007e80


	//   ....[5]....
        /*0104*/ 	.word	0x00008ae0


	//----- nvinfo : EIATTR_MBARRIER_INSTR_OFFSETS
	.align		4
.L_45:
        /*0108*/ 	.byte	0x04, 0x39
        /*010a*/ 	.short	(.L_47 - .L_46)


	//   ....[0]....
.L_46:
        /*010c*/ 	.word	0x00000610
        /*0110*/ 	.word	0x000000ff
        /*0114*/ 	.word	0x00000000
        /*0118*/ 	.short	0x0100
        /*011a*/ 	.byte	0x04
	.zero		1


	//   ....[1]....
        /*011c*/ 	.word	0x00000620
        /*0120*/ 	.word	0x000000ff
        /*0124*/ 	.word	0x00000020
        /*0128*/ 	.short	0x0100
        /*012a*/ 	.byte	0x04
	.zero		1


	//   ....[2]....
        /*012c*/ 	.word	0x00000630
        /*0130*/ 	.word	0x000000ff
        /*0134*/ 	.word	0x00000008
        /*0138*/ 	.short	0x0100
        /*013a*/ 	.byte	0x04
	.zero		1


	//   ....[3]....
        /*013c*/ 	.word	0x00000640
        /*0140*/ 	.word	0x000000ff
        /*0144*/ 	.word	0x00000028
        /*0148*/ 	.short	0x0100
        /*014a*/ 	.byte	0x04
	.zero		1


	//   ....[4]....
        /*014c*/ 	.word	0x00000650
        /*0150*/ 	.word	0x000000ff
        /*0154*/ 	.word	0x00000010
        /*0158*/ 	.short	0x0100
        /*015a*/ 	.byte	0x04
	.zero		1


	//   ....[5]....
        /*015c*/ 	.word	0x00000660
        /*0160*/ 	.word	0x000000ff
        /*0164*/ 	.word	0x00000030
        /*0168*/ 	.short	0x0100
        /*016a*/ 	.byte	0x04
	.zero		1


	//   ....[6]....
        /*016c*/ 	.word	0x00000670
        /*0170*/ 	.word	0x000000ff
        /*0174*/ 	.word	0x00000018
        /*0178*/ 	.short	0x0100
        /*017a*/ 	.byte	0x04
	.zero		1


	//   ....[7]....
        /*017c*/ 	.word	0x00000680
        /*0180*/ 	.word	0x000000ff
        /*0184*/ 	.word	0x00000038
        /*0188*/ 	.short	0x0100
        /*018a*/ 	.byte	0x04
	.zero		1


	//   ....[8]....
        /*018c*/ 	.word	0x000007b0
        /*0190*/ 	.word	0x000000ff
        /*0194*/ 	.word	0x00000040
        /*0198*/ 	.short	0x0100
        /*019a*/ 	.byte	0x04
	.zero		1


	//   ....[9]....
        /*019c*/ 	.word	0x000007c0
        /*01a0*/ 	.word	0x000000ff
        /*01a4*/ 	.word	0x00000060
        /*01a8*/ 	.short	0x0100
        /*01aa*/ 	.byte	0x04
	.zero		1


	//   ....[10]....
        /*01ac*/ 	.word	0x000007d0
        /*01b0*/ 	.word	0x000000ff
        /*01b4*/ 	.word	0x00000048
        /*01b8*/ 	.short	0x0100
        /*01ba*/ 	.byte	0x04
	.zero		1


	//   ....[11]....
        /*01bc*/ 	.word	0x000007e0
        /*01c0*/ 	.word	0x000000ff
        /*01c4*/ 	.word	0x00000068
        /*01c8*/ 	.short	0x0100
        /*01ca*/ 	.byte	0x04
	.zero		1


	//   ....[12]....
        /*01cc*/ 	.word	0x000007f0
        /*01d0*/ 	.word	0x000000ff
        /*01d4*/ 	.word	0x00000050
        /*01d8*/ 	.short	0x0100
        /*01da*/ 	.byte	0x04
	.zero		1


	//   ....[13]....
        /*01dc*/ 	.word	0x00000800
        /*01e0*/ 	.word	0x000000ff
        /*01e4*/ 	.word	0x00000070
        /*01e8*/ 	.short	0x0100
        /*01ea*/ 	.byte	0x04
	.zero		1


	//   ....[14]....
        /*01ec*/ 	.word	0x00000810
        /*01f0*/ 	.word	0x000000ff
        /*01f4*/ 	.word	0x00000058
        /*01f8*/ 	.short	0x0100
        /*01fa*/ 	.byte	0x04
	.zero		1


	//   ....[15]....
        /*01fc*/ 	.word	0x00000820
        /*0200*/ 	.word	0x000000ff
        /*0204*/ 	.word	0x00000078
        /*0208*/ 	.short	0x0100
        /*020a*/ 	.byte	0x04
	.zero		1


	//   ....[16]....
        /*020c*/ 	.word	0x00000910
        /*0210*/ 	.word	0x000000ff
        /*0214*/ 	.word	0x00000080
        /*0218*/ 	.short	0x0100
        /*021a*/ 	.byte	0x06
	.zero		1


	//   ....[17]....
        /*021c*/ 	.word	0x00000920
        /*0220*/ 	.word	0x000000ff
        /*0224*/ 	.word	0x00000088
        /*0228*/ 	.short	0x0100
        /*022a*/ 	.byte	0x06
	.zero		1


	//   ....[18]....
        /*022c*/ 	.word	0x00000a60
        /*0230*/ 	.word	0x000000ff
        /*0234*/ 	.word	0x00000090
        /*0238*/ 	.short	0x0100
        /*023a*/ 	.byte	0x06
	.zero		1


	//   ....[19]....
        /*023c*/ 	.word	0x00000a70
        /*0240*/ 	.word	0x000000ff
        /*0244*/ 	.word	0x000000a0
        /*0248*/ 	.short	0x0100
        /*024a*/ 	.byte	0x06
	.zero		1


	//   ....[20]....
        /*024c*/ 	.word	0x00000a80
        /*0250*/ 	.word	0x000000ff
        /*0254*/ 	.word	0x00000098
        /*0258*/ 	.short	0x0100
        /*025a*/ 	.byte	0x06
	.zero		1


	//   ....[21]....
        /*025c*/ 	.word	0x00000a90
        /*0260*/ 	.word	0x000000ff
        /*0264*/ 	.word	0x000000a8
        /*0268*/ 	.short	0x0100
        /*026a*/ 	.byte	0x06
	.zero		1


	//   ....[22]....
        /*026c*/ 	.word	0x00000bc0
        /*0270*/ 	.word	0x000000ff
        /*0274*/ 	.word	0x000000b0
        /*0278*/ 	.short	0x0100
        /*027a*/ 	.byte	0x04
	.zero		1


	//   ....[23]....
        /*027c*/ 	.word	0x00000bd0
        /*0280*/ 	.word	0x000000ff
        /*0284*/ 	.word	0x000000d0
        /*0288*/ 	.short	0x0100
        /*028a*/ 	.byte	0x04
	.zero		1


	//   ....[24]....
        /*028c*/ 	.word	0x00000be0
        /*0290*/ 	.word	0x000000ff
        /*0294*/ 	.word	0x000000b8
        /*0298*/ 	.short	0x0100
        /*029a*/ 	.byte	0x04
	.zero		1


	//   ....[25]....
        /*029c*/ 	.word	0x00000bf0
        /*02a0*/ 	.word	0x000000ff
        /*02a4*/ 	.word	0x000000d8
        /*02a8*/ 	.short	0x0100
        /*02aa*/ 	.byte	0x04
	.zero		1


	//   ....[26]....
        /*02ac*/ 	.word	0x00000c00
        /*02b0*/ 	.word	0x000000ff
        /*02b4*/ 	.word	0x000000c0
        /*02b8*/ 	.short	0x0100
        /*02ba*/ 	.byte	0x04
	.zero		1


	//   ....[27]....
        /*02bc*/ 	.word	0x00000c10
        /*02c0*/ 	.word	0x000000ff
        /*02c4*/ 	.word	0x000000e0
        /*02c8*/ 	.short	0x0100
        /*02ca*/ 	.byte	0x04
	.zero		1


	//   ....[28]....
        /*02cc*/ 	.word	0x00000c20
        /*02d0*/ 	.word	0x000000ff
        /*02d4*/ 	.word	0x000000c8
        /*02d8*/ 	.short	0x0100
        /*02da*/ 	.byte	0x04
	.zero		1


	//   ....[29]....
        /*02dc*/ 	.word	0x00000c30
        /*02e0*/ 	.word	0x000000ff
        /*02e4*/ 	.word	0x000000e8
        /*02e8*/ 	.short	0x0100
        /*02ea*/ 	.byte	0x04
	.zero		1


	//   ....[30]....
        /*02ec*/ 	.word	0x00000d20
        /*02f0*/ 	.word	0x000000ff
        /*02f4*/ 	.word	0x000000f0
        /*02f8*/ 	.short	0x0100
        /*02fa*/ 	.byte	0x04
	.zero		1


	//   ....[31]....
        /*02fc*/ 	.word	0x00000d30
        /*0300*/ 	.word	0x000000ff
        /*0304*/ 	.word	0x00000100
        /*0308*/ 	.short	0x0100
        /*030a*/ 	.byte	0x04
	.zero		1


	//   ....[32]....
        /*030c*/ 	.word	0x00000d40
        /*0310*/ 	.word	0x000000ff
        /*0314*/ 	.word	0x000000f8
        /*0318*/ 	.short	0x0100
        /*031a*/ 	.byte	0x04
	.zero		1


	//   ....[33]....
        /*031c*/ 	.word	0x00000d50
        /*0320*/ 	.word	0x000000ff
        /*0324*/ 	.word	0x00000108
        /*0328*/ 	.short	0x0100
        /*032a*/ 	.byte	0x04
	.zero		1


	//   ....[34]....
        /*032c*/ 	.word	0x00001a40
        /*0330*/ 	.word	0x00000000
        /*0334*/ 	.word	0x00000100
        /*0338*/ 	.short	0x010a
        /*033a*/ 	.byte	0xff
	.zero		1


	//   ....[35]....
        /*033c*/ 	.word	0x00001a60
        /*0340*/ 	.word	0x00000000
        /*0344*/ 	.word	0x000000f0
        /*0348*/ 	.short	0x0101
        /*034a*/ 	.byte	0xff
	.zero		1


	//   ....[36]....
        /*034c*/ 	.word	0x00001b20
        /*0350*/ 	.word	0x000000ff
        /*0354*/ 	.word	0x00000020
        /*0358*/ 	.short	0x010a
        /*035a*/ 	.byte	0x04
	.zero		1


	//   ....[37]....
        /*035c*/ 	.word	0x00001bb0
        /*0360*/ 	.word	0x000000ff
        /*0364*/ 	.word	0x00000020
        /*0368*/ 	.short	0x010a
        /*036a*/ 	.byte	0x21
	.zero		1


	//   ....[38]....
        /*036c*/ 	.word	0x00001d40
        /*0370*/ 	.word	0x000000ff
        /*0374*/ 	.word	0x00000020
        /*0378*/ 	.short	0x010a
        /*037a*/ 	.byte	0x05
	.zero		1


	//   ....[39]....
        /*037c*/ 	.word	0x00001e90
        /*0380*/ 	.word	0x000000ff
        /*0384*/ 	.word	0x00000088
        /*0388*/ 	.short	0x0101
        /*038a*/ 	.byte	0x15
	.zero		1


	//   ....[40]....
        /*038c*/ 	.word	0x00001eb0
        /*0390*/ 	.word	0x000000ff
        /*0394*/ 	.word	0x00000020
        /*0398*/ 	.short	0x010a
        /*039a*/ 	.byte	0x04
	.zero		1


	//   ....[41]....
        /*039c*/ 	.word	0x00001f30
        /*03a0*/ 	.word	0x000000ff
        /*03a4*/ 	.word	0x00000020
        /*03a8*/ 	.short	0x010a
        /*03aa*/ 	.byte	0x11
	.zero		1


	//   ....[42]....
        /*03ac*/ 	.word	0x000020c0
        /*03b0*/ 	.word	0x000000ff
        /*03b4*/ 	.word	0x00000020
        /*03b8*/ 	.short	0x010a
        /*03ba*/ 	.byte	0x05
	.zero		1


	//   ....[43]....
        /*03bc*/ 	.word	0x00002200
        /*03c0*/ 	.word	0x00000003
        /*03c4*/ 	.word	0x00000090
        /*03c8*/ 	.short	0x010a
        /*03ca*/ 	.byte	0xff
	.zero		1


	//   ....[44]....
        /*03cc*/ 	.word	0x00002350
        /*03d0*/ 	.word	0x00000000
        /*03d4*/ 	.word	0x00000000
        /*03d8*/ 	.short	0x0101
        /*03da*/ 	.byte	0xff
	.zero		1


	//   ....[45]....
        /*03dc*/ 	.word	0x00002910
        /*03e0*/ 	.word	0x000000ff
        /*03e4*/ 	.word	0x00000000
        /*03e8*/ 	.short	0x010a
        /*03ea*/ 	.byte	0x04
	.zero		1


	//   ....[46]....
        /*03ec*/ 	.word	0x000029a0
        /*03f0*/ 	.word	0x000000ff
        /*03f4*/ 	.word	0x00000000
        /*03f8*/ 	.short	0x010a
        /*03fa*/ 	.byte	0x05
	.zero		1


	//   ....[47]....
        /*03fc*/ 	.word	0x00002a30
        /*0400*/ 	.word	0x000000ff
        /*0404*/ 	.word	0x00000000
        /*0408*/ 	.short	0x010a
        /*040a*/ 	.byte	0x05
	.zero		1


	//   ....[48]....
        /*040c*/ 	.word	0x00002ad0
        /*0410*/ 	.word	0x00000000
        /*0414*/ 	.word	0x00000000
        /*0418*/ 	.short	0x010a
        /*041a*/ 	.byte	0xff
	.zero		1


	//   ....[49]....
        /*041c*/ 	.word	0x00002c10
        /*0420*/ 	.word	0x00000002
        /*0424*/ 	.word	0x000000f0
        /*0428*/ 	.short	0x010a
        /*042a*/ 	.byte	0xff
	.zero		1


	//   ....[50]....
        /*042c*/ 	.word	0x00002c70
        /*0430*/ 	.word	0x00000004
        /*0434*/ 	.word	0x00000000
        /*0438*/ 	.short	0x0101
        /*043a*/ 	.byte	0xff
	.zero		1


	//   ....[51]....
        /*043c*/ 	.word	0x00002c90
        /*0440*/ 	.word	0x000000ff
        /*0444*/ 	.word	0x000000a0
        /*0448*/ 	.short	0x010a
        /*044a*/ 	.byte	0x04
	.zero		1


	//   ....[52]....
        /*044c*/ 	.word	0x00002db0
        /*0450*/ 	.word	0x00000002
        /*0454*/ 	.word	0x00000090
        /*0458*/ 	.short	0x010a
        /*045a*/ 	.byte	0xff
	.zero		1


	//   ....[53]....
        /*045c*/ 	.word	0x00002ec0
        /*0460*/ 	.word	0x00000002
        /*0464*/ 	.word	0x00000000
        /*0468*/ 	.short	0x0101
        /*046a*/ 	.byte	0xff
	.zero		1


	//   ....[54]....
        /*046c*/ 	.word	0x00002f50
        /*0470*/ 	.word	0x000000ff
        /*0474*/ 	.word	0x000000a0
        /*0478*/ 	.short	0x0106
        /*047a*/ 	.byte	0x04
	.zero		1


	//   ....[55]....
        /*047c*/ 	.word	0x00002f70
        /*0480*/ 	.word	0x000000ff
        /*0484*/ 	.word	0x000000a0
        /*0488*/ 	.short	0x010a
        /*048a*/ 	.byte	0x04
	.zero		1


	//   ....[56]....
        /*048c*/ 	.word	0x00003000
        /*0490*/ 	.word	0x000000ff
        /*0494*/ 	.word	0x000000a0
        /*0498*/ 	.short	0x0106
        /*049a*/ 	.byte	0x07
	.zero		1


	//   ....[57]....
        /*049c*/ 	.word	0x00003040
        /*04a0*/ 	.word	0x00000000
        /*04a4*/ 	.word	0x000000a0
        /*04a8*/ 	.short	0x010a
        /*04aa*/ 	.byte	0xff
	.zero		1


	//   ....[58]....
        /*04ac*/ 	.word	0x000035a0
        /*04b0*/ 	.word	0x00000000
        /*04b4*/ 	.word	0x00000090
        /*04b8*/ 	.short	0x010a
        /*04ba*/ 	.byte	0xff
	.zero		1


	//   ....[59]....
        /*04bc*/ 	.word	0x000036a0
        /*04c0*/ 	.word	0x00000003
        /*04c4*/ 	.word	0x00000000
        /*04c8*/ 	.short	0x0101
        /*04ca*/ 	.byte	0xff
	.zero		1


	//   ....[60]....
        /*04cc*/ 	.word	0x000036b0
        /*04d0*/ 	.word	0x000000ff
        /*04d4*/ 	.word	0x00000000
        /*04d8*/ 	.short	0x010a
        /*04da*/ 	.byte	0x04
	.zero		1


	//   ....[61]....
        /*04dc*/ 	.word	0x00003730
        /*04e0*/ 	.word	0x000000ff
        /*04e4*/ 	.word	0x000000d0
        /*04e8*/ 	.short	0x010a
        /*04ea*/ 	.byte	0x1f
	.zero		1


	//   ....[62]....
        /*04ec*/ 	.word	0x00003810
        /*04f0*/ 	.word	0x000000ff
        /*04f4*/ 	.word	0x00000000
        /*04f8*/ 	.short	0x010a
        /*04fa*/ 	.byte	0x05
	.zero		1


	//   ....[63]....
        /*04fc*/ 	.word	0x00003950
        /*0500*/ 	.word	0x000000ff
        /*0504*/ 	.word	0x00000000
        /*0508*/ 	.short	0x010a
        /*050a*/ 	.byte	0x04
	.zero		1


	//   ....[64]....
        /*050c*/ 	.word	0x00003be0
        /*0510*/ 	.word	0x000000ff
        /*0514*/ 	.word	0x00000000
        /*0518*/ 	.short	0x010a
        /*051a*/ 	.byte	0x04
	.zero		1


	//   ....[65]....
        /*051c*/ 	.word	0x00003c70
        /*0520*/ 	.word	0x000000ff
        /*0524*/ 	.word	0x00000000
        /*0528*/ 	.short	0x010a
        /*052a*/ 	.byte	0x05
	.zero		1


	//   ....[66]....
        /*052c*/ 	.word	0x00003d00
        /*0530*/ 	.word	0x000000ff
        /*0534*/ 	.word	0x00000000
        /*0538*/ 	.short	0x010a
        /*053a*/ 	.byte	0x05
	.zero		1


	//   ....[67]....
        /*053c*/ 	.word	0x00003d90
        /*0540*/ 	.word	0x000000ff
        /*0544*/ 	.word	0x00000000
        /*0548*/ 	.short	0x010a
        /*054a*/ 	.byte	0x04
	.zero		1


	//   ....[68]....
        /*054c*/ 	.word	0x000042a0
        /*0550*/ 	.word	0x0000000c
        /*0554*/ 	.word	0x00000090
        /*0558*/ 	.short	0x010a
        /*055a*/ 	.byte	0xff
	.zero		1


	//   ....[69]....
        /*055c*/ 	.word	0x00004410
        /*0560*/ 	.word	0x00000000
        /*0564*/ 	.word	0x00000000
        /*0568*/ 	.short	0x0101
        /*056a*/ 	.byte	0xff
	.zero		1


	//   ....[70]....
        /*056c*/ 	.word	0x000048a0
        /*0570*/ 	.word	0x000000ff
        /*0574*/ 	.word	0x00000088
        /*0578*/ 	.short	0x010a
        /*057a*/ 	.byte	0x15
	.zero		1


	//   ....[71]....
        /*057c*/ 	.word	0x00004a20
        /*0580*/ 	.word	0x000000ff
        /*0584*/ 	.word	0x00000060
        /*0588*/ 	.short	0x010a
        /*058a*/ 	.byte	0x15
	.zero		1


	//   ....[72]....
        /*058c*/ 	.word	0x00004b90
        /*0590*/ 	.word	0x000000ff
        /*0594*/ 	.word	0x00000040
        /*0598*/ 	.short	0x010b
        /*059a*/ 	.byte	0x15
	.zero		1


	//   ....[73]....
        /*059c*/ 	.word	0x00004ba0
        /*05a0*/ 	.word	0x000000ff
        /*05a4*/ 	.word	0x00000000
        /*05a8*/ 	.short	0x0101
        /*05aa*/ 	.byte	0x28
	.zero		1


	//   ....[74]....
        /*05ac*/ 	.word	0x00004bb0
        /*05b0*/ 	.word	0x000000ff
        /*05b4*/ 	.word	0x00000068
        /*05b8*/ 	.short	0x010a
        /*05ba*/ 	.byte	0x15
	.zero		1


	//   ....[75]....
        /*05bc*/ 	.word	0x00004d00
        /*05c0*/ 	.word	0x000000ff
        /*05c4*/ 	.word	0x00000048
        /*05c8*/ 	.short	0x010b
        /*05ca*/ 	.byte	0x15
	.zero		1


	//   ....[76]....
        /*05cc*/ 	.word	0x00004d10
        /*05d0*/ 	.word	0x000000ff
        /*05d4*/ 	.word	0x00000000
        /*05d8*/ 	.short	0x0101
        /*05da*/ 	.byte	0x27
	.zero		1


	//   ....[77]....
        /*05dc*/ 	.word	0x00004d20
        /*05e0*/ 	.word	0x000000ff
        /*05e4*/ 	.word	0x00000070
        /*05e8*/ 	.short	0x010a
        /*05ea*/ 	.byte	0x15
	.zero		1


	//   ....[78]....
        /*05ec*/ 	.word	0x00004e60
        /*05f0*/ 	.word	0x000000ff
        /*05f4*/ 	.word	0x00000050
        /*05f8*/ 	.short	0x010b
        /*05fa*/ 	.byte	0x15
	.zero		1


	//   ....[79]....
        /*05fc*/ 	.word	0x00004e70
        /*0600*/ 	.word	0x000000ff
        /*0604*/ 	.word	0x00000000
        /*0608*/ 	.short	0x0101
        /*060a*/ 	.byte	0x26
	.zero		1


	//   ....[80]....
        /*060c*/ 	.word	0x00004e80
        /*0610*/ 	.word	0x000000ff
        /*0614*/ 	.word	0x00000078
        /*0618*/ 	.short	0x010a
        /*061a*/ 	.byte	0x15
	.zero		1


	//   ....[81]....
        /*061c*/ 	.word	0x00005080
        /*0620*/ 	.word	0x000000ff
        /*0624*/ 	.word	0x00000058
        /*0628*/ 	.short	0x010b
        /*062a*/ 	.byte	0x15
	.zero		1


	//   ....[82]....
        /*062c*/ 	.word	0x00005090
        /*0630*/ 	.word	0x000000ff
        /*0634*/ 	.word	0x00000000
        /*0638*/ 	.short	0x0101
        /*063a*/ 	.byte	0x25
	.zero		1


	//   ....[83]....
        /*063c*/ 	.word	0x000050c0
        /*0640*/ 	.word	0x000000ff
        /*0644*/ 	.word	0x00000060
        /*0648*/ 	.short	0x010a
        /*064a*/ 	.byte	0x15
	.zero		1


	//   ....[84]....
        /*064c*/ 	.word	0x000050e0
        /*0650*/ 	.word	0x000000ff
        /*0654*/ 	.word	0x00000068
        /*0658*/ 	.short	0x010a
        /*065a*/ 	.byte	0x15
	.zero		1


	//   ....[85]....
        /*065c*/ 	.word	0x00005100
        /*0660*/ 	.word	0x000000ff
        /*0664*/ 	.word	0x00000070
        /*0668*/ 	.short	0x010a
        /*066a*/ 	.byte	0x15
	.zero		1


	//   ....[86]....
        /*066c*/ 	.word	0x00005140
        /*0670*/ 	.word	0x00000000
        /*0674*/ 	.word	0x00000078
        /*0678*/ 	.short	0x010a
        /*067a*/ 	.byte	0xff
	.zero		1


	//   ....[87]....
        /*067c*/ 	.word	0x00005480
        /*0680*/ 	.word	0x00000003
        /*0684*/ 	.word	0x00000090
        /*0688*/ 	.short	0x010a
        /*068a*/ 	.byte	0xff
	.zero		1


	//   ....[88]....
        /*068c*/ 	.word	0x00005600
        /*0690*/ 	.word	0x00000000
        /*0694*/ 	.word	0x00000000
        /*0698*/ 	.short	0x0101
        /*069a*/ 	.byte	0xff
	.zero		1


	//   ....[89]....
        /*069c*/ 	.word	0x000061a0
        /*06a0*/ 	.word	0x000000ff
        /*06a4*/ 	.word	0x00000040
        /*06a8*/ 	.short	0x010a
        /*06aa*/ 	.byte	0x2c
	.zero		1


	//   ....[90]....
        /*06ac*/ 	.word	0x00006210
        /*06b0*/ 	.word	0x00000062
        /*06b4*/ 	.word	0x000000b0
        /*06b8*/ 	.short	0x010a
        /*06ba*/ 	.byte	0xff
	.zero		1


	//   ....[91]....
        /*06bc*/ 	.word	0x00006330
        /*06c0*/ 	.word	0x000000ff
        /*06c4*/ 	.word	0x00000040
        /*06c8*/ 	.short	0x010a
        /*06ca*/ 	.byte	0x2c
	.zero		1


	//   ....[92]....
        /*06cc*/ 	.word	0x00006430
        /*06d0*/ 	.word	0x00000062
        /*06d4*/ 	.word	0x000000b0
        /*06d8*/ 	.short	0x010a
        /*06da*/ 	.byte	0xff
	.zero		1


	//   ....[93]....
        /*06dc*/ 	.word	0x00006f30
        /*06e0*/ 	.word	0x00000000
        /*06e4*/ 	.word	0x00000000
        /*06e8*/ 	.short	0x0101
        /*06ea*/ 	.byte	0xff
	.zero		1


	//   ....[94]....
        /*06ec*/ 	.word	0x00006f40
        /*06f0*/ 	.word	0x00000003
        /*06f4*/ 	.word	0x00000040
        /*06f8*/ 	.short	0x010a
        /*06fa*/ 	.byte	0xff
	.zero		1


	//   ....[95]....
        /*06fc*/ 	.word	0x00007010
        /*0700*/ 	.word	0x00000003
        /*0704*/ 	.word	0x00000040
        /*0708*/ 	.short	0x010a
        /*070a*/ 	.byte	0xff
	.zero		1


	//   ....[96]....
        /*070c*/ 	.word	0x00007ba0
        /*0710*/ 	.word	0x00000066
        /*0714*/ 	.word	0x00000000
        /*0718*/ 	.short	0x0101
        /*071a*/ 	.byte	0xff
	.zero		1


	//   ....[97]....
        /*071c*/ 	.word	0x00007bc0
        /*0720*/ 	.word	0x0000003f
        /*0724*/ 	.word	0x00000040
        /*0728*/ 	.short	0x010a
        /*072a*/ 	.byte	0xff
	.zero		1


	//   ....[98]....
        /*072c*/ 	.word	0x00007c80
        /*0730*/ 	.word	0x0000003f
        /*0734*/ 	.word	0x00000040
        /*0738*/ 	.short	0x010a
        /*073a*/ 	.byte	0xff
	.zero		1


	//   ....[99]....
        /*073c*/ 	.word	0x00008800
        /*0740*/ 	.word	0x00000066
        /*0744*/ 	.word	0x00000000
        /*0748*/ 	.short	0x0101
        /*074a*/ 	.byte	0xff
	.zero		1


	//   ....[100]....
        /*074c*/ 	.word	0x00008820
        /*0750*/ 	.word	0x0000006c
        /*0754*/ 	.word	0x00000040
        /*0758*/ 	.short	0x010a
        /*075a*/ 	.byte	0xff
	.zero		1


	//   ....[101]....
        /*075c*/ 	.word	0x000088e0
        /*0760*/ 	.word	0x0000006c
        /*0764*/ 	.word	0x00000040
        /*0768*/ 	.short	0x010a
        /*076a*/ 	.byte	0xff
	.zero		1


	//   ....[102]....
        /*076c*/ 	.word	0x00008d20
        /*0770*/ 	.word	0x000000ff
        /*0774*/ 	.word	0x00000000
        /*0778*/ 	.short	0x0101
        /*077a*/ 	.byte	0x04
	.zero		1


	//   ....[103]....
        /*077c*/ 	.word	0x000094d0
        /*0780*/ 	.word	0x00000002
        /*0784*/ 	.word	0x00000000
        /*0788*/ 	.short	0x0101
        /*078a*/ 	.byte	0xff
	.zero		1


	//   ....[104]....
        /*078c*/ 	.word	0x00009780
        /*0790*/ 	.word	0x000000ff
        /*0794*/ 	.word	0x00000000
        /*0798*/ 	.short	0x0101
        /*079a*/ 	.byte	0x04
	.zero		1


	//   ....[105]....
        /*079c*/ 	.word	0x000097a0
        /*07a0*/ 	.word	0x00000000
        /*07a4*/ 	.word	0x00000100
        /*07a8*/ 	.short	0x010a
        /*07aa*/ 	.byte	0xff
	.zero		1


	//   ....[106]....
        /*07ac*/ 	.word	0x00009800
        /*07b0*/ 	.word	0x00000000
        /*07b4*/ 	.word	0x00000020
        /*07b8*/ 	.short	0x010a
        /*07ba*/ 	.byte	0xff
	.zero		1


	//   ....[107]....
        /*07bc*/ 	.word	0x00009860
        /*07c0*/ 	.word	0x00000000
        /*07c4*/ 	.word	0x00000020
        /*07c8*/ 	.short	0x010a
        /*07ca*/ 	.byte	0xff
	.zero		1


	//   ....[108]....
        /*07cc*/ 	.word	0x000098b0
        /*07d0*/ 	.word	0x00000003
        /*07d4*/ 	.word	0x00000090
        /*07d8*/ 	.short	0x010a
        /*07da*/ 	.byte	0xff
	.zero		1


	//   ....[109]....
        /*07dc*/ 	.word	0x00009910
        /*07e0*/ 	.word	0x00000000
        /*07e4*/ 	.word	0x00000000
        /*07e8*/ 	.short	0x010a
        /*07ea*/ 	.byte	0xff
	.zero		1


	//   ....[110]....
        /*07ec*/ 	.word	0x00009970
        /*07f0*/ 	.word	0x00000000
        /*07f4*/ 	.word	0x00000000
        /*07f8*/ 	.short	0x010a
        /*07fa*/ 	.byte	0xff
	.zero		1


	//   ....[111]....
        /*07fc*/ 	.word	0x000099d0
        /*0800*/ 	.word	0x00000000
        /*0804*/ 	.word	0x00000000
        /*0808*/ 	.short	0x010a
        /*080a*/ 	.byte	0xff
	.zero		1


	//   ....[112]....
        /*080c*/ 	.word	0x00009a20
        /*0810*/ 	.word	0x00000002
        /*0814*/ 	.word	0x000000f0
        /*0818*/ 	.short	0x010a
        /*081a*/ 	.byte	0xff
	.zero		1


	//   ....[113]....
        /*081c*/ 	.word	0x00009a80
        /*0820*/ 	.word	0x00000002
        /*0824*/ 	.word	0x000000a0
        /*0828*/ 	.short	0x010a
        /*082a*/ 	.byte	0xff
	.zero		1


	//   ....[114]....
        /*082c*/ 	.word	0x00009ad0
        /*0830*/ 	.word	0x00000002
        /*0834*/ 	.word	0x00000090
        /*0838*/ 	.short	0x010a
        /*083a*/ 	.byte	0xff
	.zero		1


	//   ....[115]....
        /*083c*/ 	.word	0x00009b30
        /*0840*/ 	.word	0x00000000
        /*0844*/ 	.word	0x000000a0
        /*0848*/ 	.short	0x010a
        /*084a*/ 	.byte	0xff
	.zero		1


	//   ....[116]....
        /*084c*/ 	.word	0x00009b80
        /*0850*/ 	.word	0x00000000
        /*0854*/ 	.word	0x00000090
        /*0858*/ 	.short	0x010a
        /*085a*/ 	.byte	0xff
	.zero		1


	//   ....[117]....
        /*085c*/ 	.word	0x00009be0
        /*0860*/ 	.word	0x00000003
        /*0864*/ 	.word	0x000000d0
        /*0868*/ 	.short	0x010a
        /*086a*/ 	.byte	0xff
	.zero		1


	//   ....[118]....
        /*086c*/ 	.word	0x00009c40
        /*0870*/ 	.word	0x00000000
        /*0874*/ 	.word	0x00000000
        /*0878*/ 	.short	0x010a
        /*087a*/ 	.byte	0xff
	.zero		1


	//   ....[119]....
        /*087c*/ 	.word	0x00009ca0
        /*0880*/ 	.word	0x00000000
        /*0884*/ 	.word	0x00000000
        /*0888*/ 	.short	0x010a
        /*088a*/ 	.byte	0xff
	.zero		1


	//   ....[120]....
        /*088c*/ 	.word	0x00009d00
        /*0890*/ 	.word	0x00000000
        /*0894*/ 	.word	0x00000000
        /*0898*/ 	.short	0x010a
        /*089a*/ 	.byte	0xff
	.zero		1


	//   ....[121]....
        /*089c*/ 	.word	0x00009d60
        /*08a0*/ 	.word	0x00000000
        /*08a4*/ 	.word	0x00000000
        /*08a8*/ 	.short	0x010a
        /*08aa*/ 	.byte	0xff
	.zero		1


	//   ....[122]....
        /*08ac*/ 	.word	0x00009dc0
        /*08b0*/ 	.word	0x00000000
        /*08b4*/ 	.word	0x00000000
        /*08b8*/ 	.short	0x010a
        /*08ba*/ 	.byte	0xff
	.zero		1


	//   ....[123]....
        /*08bc*/ 	.word	0x00009e10
        /*08c0*/ 	.word	0x0000000c
        /*08c4*/ 	.word	0x00000090
        /*08c8*/ 	.short	0x010a
        /*08ca*/ 	.byte	0xff
	.zero		1


	//   ....[124]....
        /*08cc*/ 	.word	0x00009e70
        /*08d0*/ 	.word	0x00000000
        /*08d4*/ 	.word	0x00000088
        /*08d8*/ 	.short	0x010a
        /*08da*/ 	.byte	0xff
	.zero		1


	//   ....[125]....
        /*08dc*/ 	.word	0x00009ed0
        /*08e0*/ 	.word	0x00000000
        /*08e4*/ 	.word	0x00000060
        /*08e8*/ 	.short	0x010a
        /*08ea*/ 	.byte	0xff
	.zero		1


	//   ....[126]....
        /*08ec*/ 	.word	0x00009f30
        /*08f0*/ 	.word	0x00000000
        /*08f4*/ 	.word	0x00000068
        /*08f8*/ 	.short	0x010a
        /*08fa*/ 	.byte	0xff
	.zero		1


	//   ....[127]....
        /*08fc*/ 	.word	0x00009f90
        /*0900*/ 	.word	0x00000000
        /*0904*/ 	.word	0x00000070
        /*0908*/ 	.short	0x010a
        /*090a*/ 	.byte	0xff
	.zero		1


	//   ....[128]....
        /*090c*/ 	.word	0x00009ff0
        /*0910*/ 	.word	0x00000000
        /*0914*/ 	.word	0x00000078
        /*0918*/ 	.short	0x010a
        /*091a*/ 	.byte	0xff
	.zero		1


	//   ....[129]....
        /*091c*/ 	.word	0x0000a050
        /*0920*/ 	.word	0x00000000
        /*0924*/ 	.word	0x00000060
        /*0928*/ 	.short	0x010a
        /*092a*/ 	.byte	0xff
	.zero		1


	//   ....[130]....
        /*092c*/ 	.word	0x0000a0b0
        /*0930*/ 	.word	0x00000000
        /*0934*/ 	.word	0x00000068
        /*0938*/ 	.short	0x010a
        /*093a*/ 	.byte	0xff
	.zero		1


	//   ....[131]....
        /*093c*/ 	.word	0x0000a110
        /*0940*/ 	.word	0x00000000
        /*0944*/ 	.word	0x00000070
        /*0948*/ 	.short	0x010a
        /*094a*/ 	.byte	0xff
	.zero		1


	//   ....[132]....
        /*094c*/ 	.word	0x0000a160
        /*0950*/ 	.word	0x00000003
        /*0954*/ 	.word	0x00000090
        /*0958*/ 	.short	0x010a
        /*095a*/ 	.byte	0xff
	.zero		1


	//   ....[133]....
        /*095c*/ 	.word	0x0000a1c0
        /*0960*/ 	.word	0x00000000
        /*0964*/ 	.word	0x00000040
        /*0968*/ 	.short	0x010a
        /*096a*/ 	.byte	0xff
	.zero		1


	//   ....[134]....
        /*096c*/ 	.word	0x0000a210
        /*0970*/ 	.word	0x00000062
        /*0974*/ 	.word	0x000000b0
        /*0978*/ 	.short	0x010a
        /*097a*/ 	.byte	0xff
	.zero		1


	//   ....[135]....
        /*097c*/ 	.word	0x0000a260
        /*0980*/ 	.word	0x00000003
        /*0984*/ 	.word	0x00000040
        /*0988*/ 	.short	0x010a
        /*098a*/ 	.byte	0xff
	.zero		1


	//   ....[136]....
        /*098c*/ 	.word	0x0000a2b0
        /*0990*/ 	.word	0x0000003f
        /*0994*/ 	.word	0x00000040
        /*0998*/ 	.short	0x010a
        /*099a*/ 	.byte	0xff
	.zero		1


	//   ....[137]....
        /*099c*/ 	.word	0x0000a300
        /*09a0*/ 	.word	0x0000006c
        /*09a4*/ 	.word	0x00000040
        /*09a8*/ 	.short	0x010a
        /*09aa*/ 	.byte	0xff
	.zero		1


	//----- nvinfo : EIATTR_NUM_MBARRIERS
	.align		4
.L_47:
        /*09ac*/ 	.byte	0x03, 0x38
        /*09ae*/ 	.short	0x0022


	//----- nvinfo : EIATTR_EXIT_INSTR_OFFSETS
	.align		4
        /*09b0*/ 	.byte	0x04, 0x1c
        /*09b2*/ 	.short	(.L_49 - .L_48)


	//   ....[0]....
.L_48:
        /*09b4*/ 	.word	0x00002b00


	//   ....[1]....
        /*09b8*/ 	.word	0x00003010


	//   ....[2]....
        /*09bc*/ 	.word	0x00003070


	//   ....[3]....
        /*09c0*/ 	.word	0x00003ff0


	//   ....[4]....
        /*09c4*/ 	.word	0x00005170


	//   ....[5]....
        /*09c8*/ 	.word	0x000051b0


	//   ....[6]....
        /*09cc*/ 	.word	0x00009660


	//   ....[7]....
        /*09d0*/ 	.word	0x000096e0


	//   ....[8]....
        /*09d4*/ 	.word	0x00009710


	//   ....[9]....
        /*09d8*/ 	.word	0x00009790


	//----- nvinfo : EIATTR_MAX_THREADS
	.align		4
.L_49:
        /*09dc*/ 	.byte	0x04, 0x05
        /*09de*/ 	.short	(.L_51 - .L_50)
.L_50:
        /*09e0*/ 	.word	0x00000100
        /*09e4*/ 	.word	0x00000001
        /*09e8*/ 	.word	0x00000001


	//----- nvinfo : EIATTR_CRS_STACK_SIZE
	.align		4
.L_51:
        /*09ec*/ 	.byte	0x04, 0x1e
        /*09ee*/ 	.short	(.L_53 - .L_52)
.L_52:
        /*09f0*/ 	.word	0x00000000


	//----- nvinfo : EIATTR_CBANK_PARAM_SIZE
	.align		4
.L_53:
        /*09f4*/ 	.byte	0x03, 0x19
        /*09f6*/ 	.short	0x0800


	//----- nvinfo : EIATTR_PARAM_CBANK
	.align		4
        /*09f8*/ 	.byte	0x04, 0x0a
        /*09fa*/ 	.short	(.L_55 - .L_54)
	.align		4
.L_54:
        /*09fc*/ 	.word	index@(.nv.constant0._ZN7cutlass13device_kernelINS_4gemm6kernel13GemmUniversalIN4cute5tupleIJiiiiEEENS1_10collective13CollectiveMmaINS1_35MainloopSm100TmaUmmaWarpSpecializedILi4ELi2ELi4ENS5_IJNS4_1CILi2EEESB_NSA_ILi1EEEEEEEENS5_IJNSA_ILi64EEENSA_ILi256EEESF_EEENS_10bfloat16_tENS5_IJlSC_lEEESI_SJ_NS4_8TiledMMAINS4_8MMA_AtomIJNS4_20SM100_MMA_F16BF16_SSISI_SI_fLi64ELi256ELNS4_4UMMA5MajorE0ELSO_0ELNSN_7ScaleInE0ELSP_0EEEEEENS4_6LayoutINS5_IJSC_SC_SC_EEENS5_IJNSA_ILi0EEESU_SU_EEEEENS5_IJNS4_10UnderscoreESX_SX_EEEEENS4_23SM90_TMA_LOAD_MULTICASTENS4_14ComposedLayoutINS4_7SwizzleILi3ELi4ELi3EEENS4_18smem_ptr_flag_bitsILi16EEENSS_INS5_IJNSA_ILi8EEESF_EEENS5_IJSF_SC_EEEEEEEvNS4_8identityES10_S1A_vS1B_EENS_8epilogue10collective18CollectiveEpilogueINS1D_23Sm100TmaWarpSpecializedILi4ELi2ELi32ELb1ELb0EEEJSH_NS5_IJNSS_ISF_SC_EES1I_EEESI_SJ_SI_SJ_NS1D_6fusion15FusionCallbacksIS1H_NS1K_17LinearCombinationISI_fSI_fLNS_15FloatRoundStyleE2EEESH_S1J_JEEENS4_5SM1004TMEM4LOAD26SM100_TMEM_LOAD_16dp256b8xENS4_13SM90_TMA_LOADES1A_NS4_17SM75_U32x4_LDSM_NENS4_14SM90_TMA_STOREES1A_NS4_17SM90_U32x4_STSM_NENS4_39AutoVectorizingCopyWithAssumedAlignmentILi128EEEEEEvvEEEEvNT_6ParamsE)
        /*0a00*/ 	.short	0x0380
        /*0a02*/ 	.short	0x0800


	//----- nvinfo : EIATTR_SW_WAR
	.align		4
.L_55:
        /*0a04*/ 	.byte	0x04, 0x36
        /*0a06*/ 	.short	(.L_57 - .L_56)
.L_56:
        /*0a08*/ 	.word	0x00000008
.L_57:


//--------------------- .nv.callgraph             --------------------------
	.section	.nv.callgraph,"",@"SHT_CUDA_CALLGRAPH"
	.align	4
	.sectionentsize	8
	.align		4
        /*0000*/ 	.word	0x00000000
	.align		4
        /*0004*/ 	.word	0xffffffff
	.align		4
        /*0008*/ 	.word	index@(_ZN7cutlass13device_kernelINS_4gemm6kernel13GemmUniversalIN4cute5tupleIJiiiiEEENS1_10collective13CollectiveMmaINS1_35MainloopSm100TmaUmmaWarpSpecializedILi4ELi2ELi4ENS5_IJNS4_1CILi2EEESB_NSA_ILi1EEEEEEEENS5_IJNSA_ILi64EEENSA_ILi256EEESF_EEENS_10bfloat16_tENS5_IJlSC_lEEESI_SJ_NS4_8TiledMMAINS4_8MMA_AtomIJNS4_20SM100_MMA_F16BF16_SSISI_SI_fLi64ELi256ELNS4_4UMMA5MajorE0ELSO_0ELNSN_7ScaleInE0ELSP_0EEEEEENS4_6LayoutINS5_IJSC_SC_SC_EEENS5_IJNSA_ILi0EEESU_SU_EEEEENS5_IJNS4_10UnderscoreESX_SX_EEEEENS4_23SM90_TMA_LOAD_MULTICASTENS4_14ComposedLayoutINS4_7SwizzleILi3ELi4ELi3EEENS4_18smem_ptr_flag_bitsILi16EEENSS_INS5_IJNSA_ILi8EEESF_EEENS5_IJSF_SC_EEEEEEEvNS4_8identityES10_S1A_vS1B_EENS_8epilogue10collective18CollectiveEpilogueINS1D_23Sm100TmaWarpSpecializedILi4ELi2ELi32ELb1ELb0EEEJSH_NS5_IJNSS_ISF_SC_EES1I_EEESI_SJ_SI_SJ_NS1D_6fusion15FusionCallbacksIS1H_NS1K_17LinearCombinationISI_fSI_fLNS_15FloatRoundStyleE2EEESH_S1J_JEEENS4_5SM1004TMEM4LOAD26SM100_TMEM_LOAD_16dp256b8xENS4_13SM90_TMA_LOADES1A_NS4_17SM75_U32x4_LDSM_NENS4_14SM90_TMA_STOREES1A_NS4_17SM90_U32x4_STSM_NENS4_39AutoVectorizingCopyWithAssumedAlignmentILi128EEEEEEvvEEEEvNT_6ParamsE)
	.align		4
        /*000c*/ 	.word	index@(__assertfail)
	.align		4
        /*0010*/ 	.word	0x00000000
	.align		4
        /*0014*/ 	.word	0xfffffffe
	.align		4
        /*0018*/ 	.word	0x00000000
	.align		4
        /*001c*/ 	.word	0xfffffffd
	.align		4
        /*0020*/ 	.word	0x00000000
	.align		4
        /*0024*/ 	.word	0xfffffffc


//--------------------- .nv.constant4             --------------------------
	.section	.nv.constant4,"a",@progbits
	.align	8
	.align		8
.nv.constant4:
        /*0000*/ 	.dword	__assertfail
	.align		8
        /*0008*/ 	.dword	__unnamed_1
	.align		8
        /*0010*/ 	.dword	__unnamed_2
	.align		8
        /*0018*/ 	.dword	_ZN39_INTERNAL_87626a81_4_k_cu_ab281378_93144cuda3std3__45__cpo5beginE
	.align		8
        /*0020*/ 	.dword	_ZN39_INTERNAL_87626a81_4_k_cu_ab281378_93144cuda3std3__45__cpo3endE
	.align		8
        /*0028*/ 	.dword	_ZN39_INTERNAL_87626a81_4_k_cu_ab281378_93144cuda3std3__45__cpo6cbeginE
	.align		8
        /*0030*/ 	.dword	_ZN39_INTERNAL_87626a81_4_k_cu_ab281378_93144cuda3std3__45__cpo4cendE
	.align		8
        /*0038*/ 	.dword	_ZN39_INTERNAL_87626a81_4_k_cu_ab281378_93144cuda3std3__441_GLOBAL__N__87626a81_4_k_cu_ab281378_93146ignoreE
	.align		8
        /*0040*/ 	.dword	_ZN39_INTERNAL_87626a81_4_k_cu_ab281378_93144cuda3std3__419piecewise_constructE
	.align		8
        /*0048*/ 	.dword	_ZN39_INTERNAL_87626a81_4_k_cu_ab281378_93144cuda3std3__48in_placeE
	.align		8
        /*0050*/ 	.dword	_ZN39_INTERNAL_87626a81_4_k_cu_ab281378_93144cuda3std6ranges3__45__cpo4swapE
	.align		8
        /*0058*/ 	.dword	_ZN39_INTERNAL_87626a81_4_k_cu_ab281378_93144cuda3std6ranges3__45__cpo9iter_moveE
	.align		8
        /*0060*/ 	.dword	_ZN39_INTERNAL_87626a81_4_k_cu_ab281378_93144cute7productE
	.align		8
        /*0068*/ 	.dword	_ZN39_INTERNAL_87626a81_4_k_cu_ab281378_93144cute1_E
	.align		8
        /*0070*/ 	.dword	$str$25
	.align		8
        /*0078*/ 	.dword	$str$26
	.align		8
        /*0080*/ 	.dword	$str$27
	.align		8
        /*0088*/ 	.dword	$str$28


//--------------------- .text._ZN7cutlass13device_kernelINS_4gemm6kernel13GemmUniversalIN4cute5tupleIJiiiiEEENS1_10collective13CollectiveMmaINS1_35MainloopSm100TmaUmmaWarpSpecializedILi4ELi2ELi4ENS5_IJNS4_1CILi2EEESB_NSA_ILi1EEEEEEEENS5_IJNSA_ILi64EEENSA_ILi256EEESF_EEENS_10bfloat16_tENS5_IJlSC_lEEESI_SJ_NS4_8TiledMMAINS4_8MMA_AtomIJNS4_20SM100_MMA_F16BF16_SSISI_SI_fLi64ELi256ELNS4_4UMMA5MajorE0ELSO_0ELNSN_7ScaleInE0ELSP_0EEEEEENS4_6LayoutINS5_IJSC_SC_SC_EEENS5_IJNSA_ILi0EEESU_SU_EEEEENS5_IJNS4_10UnderscoreESX_SX_EEEEENS4_23SM90_TMA_LOAD_MULTICASTENS4_14ComposedLayoutINS4_7SwizzleILi3ELi4ELi3EEENS4_18smem_ptr_flag_bitsILi16EEENSS_INS5_IJNSA_ILi8EEESF_EEENS5_IJSF_SC_EEEEEEEvNS4_8identityES10_S1A_vS1B_EENS_8epilogue10collective18CollectiveEpilogueINS1D_23Sm100TmaWarpSpecializedILi4ELi2ELi32ELb1ELb0EEEJSH_NS5_IJNSS_ISF_SC_EES1I_EEESI_SJ_SI_SJ_NS1D_6fusion15FusionCallbacksIS1H_NS1K_17LinearCombinationISI_fSI_fLNS_15FloatRoundStyleE2EEESH_S1J_JEEENS4_5SM1004TMEM4LOAD26SM100_TMEM_LOAD_16dp256b8xENS4_13SM90_TMA_LOADES1A_NS4_17SM75_U32x4_LDSM_NENS4_14SM90_TMA_STOREES1A_NS4_17SM90_U32x4_STSM_NENS4_39AutoVectorizingCopyWithAssumedAlignmentILi128EEEEEEvvEEEEvNT_6ParamsE --------------------------
	.section	.text._ZN7cutlass13device_kernelINS_4gemm6kernel13GemmUniversalIN4cute5tupleIJiiiiEEENS1_10collective13CollectiveMmaINS1_35MainloopSm100TmaUmmaWarpSpecializedILi4ELi2ELi4ENS5_IJNS4_1CILi2EEESB_NSA_ILi1EEEEEEEENS5_IJNSA_ILi64EEENSA_ILi256EEESF_EEENS_10bfloat16_tENS5_IJlSC_lEEESI_SJ_NS4_8TiledMMAINS4_8MMA_AtomIJNS4_20SM100_MMA_F16BF16_SSISI_SI_fLi64ELi256ELNS4_4UMMA5MajorE0ELSO_0ELNSN_7ScaleInE0ELSP_0EEEEEENS4_6LayoutINS5_IJSC_SC_SC_EEENS5_IJNSA_ILi0EEESU_SU_EEEEENS5_IJNS4_10UnderscoreESX_SX_EEEEENS4_23SM90_TMA_LOAD_MULTICASTENS4_14ComposedLayoutINS4_7SwizzleILi3ELi4ELi3EEENS4_18smem_ptr_flag_bitsILi16EEENSS_INS5_IJNSA_ILi8EEESF_EEENS5_IJSF_SC_EEEEEEEvNS4_8identityES10_S1A_vS1B_EENS_8epilogue10collective18CollectiveEpilogueINS1D_23Sm100TmaWarpSpecializedILi4ELi2ELi32ELb1ELb0EEEJSH_NS5_IJNSS_ISF_SC_EES1I_EEESI_SJ_SI_SJ_NS1D_6fusion15FusionCallbacksIS1H_NS1K_17LinearCombinationISI_fSI_fLNS_15FloatRoundStyleE2EEESH_S1J_JEEENS4_5SM1004TMEM4LOAD26SM100_TMEM_LOAD_16dp256b8xENS4_13SM90_TMA_LOADES1A_NS4_17SM75_U32x4_LDSM_NENS4_14SM90_TMA_STOREES1A_NS4_17SM90_U32x4_STSM_NENS4_39AutoVectorizingCopyWithAssumedAlignmentILi128EEEEEEvvEEEEvNT_6ParamsE,"ax",@progbits
	.align	128
.text._ZN7cutlass13device_kernelINS_4gemm6kernel13GemmUniversalIN4cute5tupleIJiiiiEEENS1_10collective13CollectiveMmaINS1_35MainloopSm100TmaUmmaWarpSpecializedILi4ELi2ELi4ENS5_IJNS4_1CILi2EEESB_NSA_ILi1EEEEEEEENS5_IJNSA_ILi64EEENSA_ILi256EEESF_EEENS_10bfloat16_tENS5_IJlSC_lEEESI_SJ_NS4_8TiledMMAINS4_8MMA_AtomIJNS4_20SM100_MMA_F16BF16_SSISI_SI_fLi64ELi256ELNS4_4UMMA5MajorE0ELSO_0ELNSN_7ScaleInE0ELSP_0EEEEEENS4_6LayoutINS5_IJSC_SC_SC_EEENS5_IJNSA_ILi0EEESU_SU_EEEEENS5_IJNS4_10UnderscoreESX_SX_EEEEENS4_23SM90_TMA_LOAD_MULTICASTENS4_14ComposedLayoutINS4_7SwizzleILi3ELi4ELi3EEENS4_18smem_ptr_flag_bitsILi16EEENSS_INS5_IJNSA_ILi8EEESF_EEENS5_IJSF_SC_EEEEEEEvNS4_8identityES10_S1A_vS1B_EENS_8epilogue10collective18CollectiveEpilogueINS1D_23Sm100TmaWarpSpecializedILi4ELi2ELi32ELb1ELb0EEEJSH_NS5_IJNSS_ISF_SC_EES1I_EEESI_SJ_SI_SJ_NS1D_6fusion15FusionCallbacksIS1H_NS1K_17LinearCombinationISI_fSI_fLNS_15FloatRoundStyleE2EEESH_S1J_JEEENS4_5SM1004TMEM4LOAD26SM100_TMEM_LOAD_16dp256b8xENS4_13SM90_TMA_LOADES1A_NS4_17SM75_U32x4_LDSM_NENS4_14SM90_TMA_STOREES1A_NS4_17SM90_U32x4_STSM_NENS4_39AutoVectorizingCopyWithAssumedAlignmentILi128EEEEEEvvEEEEvNT_6ParamsE:
        .type           _ZN7cutlass13device_kernelINS_4gemm6kernel13GemmUniversalIN4cute5tupleIJiiiiEEENS1_10collective13CollectiveMmaINS1_35MainloopSm100TmaUmmaWarpSpecializedILi4ELi2ELi4ENS5_IJNS4_1CILi2EEESB_NSA_ILi1EEEEEEEENS5_IJNSA_ILi64EEENSA_ILi256EEESF_EEENS_10bfloat16_tENS5_IJlSC_lEEESI_SJ_NS4_8TiledMMAINS4_8MMA_AtomIJNS4_20SM100_MMA_F16BF16_SSISI_SI_fLi64ELi256ELNS4_4UMMA5MajorE0ELSO_0ELNSN_7ScaleInE0ELSP_0EEEEEENS4_6LayoutINS5_IJSC_SC_SC_EEENS5_IJNSA_ILi0EEESU_SU_EEEEENS5_IJNS4_10UnderscoreESX_SX_EEEEENS4_23SM90_TMA_LOAD_MULTICASTENS4_14ComposedLayoutINS4_7SwizzleILi3ELi4ELi3EEENS4_18smem_ptr_flag_bitsILi16EEENSS_INS5_IJNSA_ILi8EEESF_EEENS5_IJSF_SC_EEEEEEEvNS4_8identityES10_S1A_vS1B_EENS_8epilogue10collective18CollectiveEpilogueINS1D_23Sm100TmaWarpSpecializedILi4ELi2ELi32ELb1ELb0EEEJSH_NS5_IJNSS_ISF_SC_EES1I_EEESI_SJ_SI_SJ_NS1D_6fusion15FusionCallbacksIS1H_NS1K_17LinearCombinationISI_fSI_fLNS_15FloatRoundStyleE2EEESH_S1J_JEEENS4_5SM1004TMEM4LOAD26SM100_TMEM_LOAD_16dp256b8xENS4_13SM90_TMA_LOADES1A_NS4_17SM75_U32x4_LDSM_NENS4_14SM90_TMA_STOREES1A_NS4_17SM90_U32x4_STSM_NENS4_39AutoVectorizingCopyWithAssumedAlignmentILi128EEEEEEvvEEEEvNT_6ParamsE,@function
        .size           _ZN7cutlass13device_kernelINS_4gemm6kernel13GemmUniversalIN4cute5tupleIJiiiiEEENS1_10collective13CollectiveMmaINS1_35MainloopSm100TmaUmmaWarpSpecializedILi4ELi2ELi4ENS5_IJNS4_1CILi2EEESB_NSA_ILi1EEEEEEEENS5_IJNSA_ILi64EEENSA_ILi256EEESF_EEENS_10bfloat16_tENS5_IJlSC_lEEESI_SJ_NS4_8TiledMMAINS4_8MMA_AtomIJNS4_20SM100_MMA_F16BF16_SSISI_SI_fLi64ELi256ELNS4_4UMMA5MajorE0ELSO_0ELNSN_7ScaleInE0ELSP_0EEEEEENS4_6LayoutINS5_IJSC_SC_SC_EEENS5_IJNSA_ILi0EEESU_SU_EEEEENS5_IJNS4_10UnderscoreESX_SX_EEEEENS4_23SM90_TMA_LOAD_MULTICASTENS4_14ComposedLayoutINS4_7SwizzleILi3ELi4ELi3EEENS4_18smem_ptr_flag_bitsILi16EEENSS_INS5_IJNSA_ILi8EEESF_EEENS5_IJSF_SC_EEEEEEEvNS4_8identityES10_S1A_vS1B_EENS_8epilogue10collective18CollectiveEpilogueINS1D_23Sm100TmaWarpSpecializedILi4ELi2ELi32ELb1ELb0EEEJSH_NS5_IJNSS_ISF_SC_EES1I_EEESI_SJ_SI_SJ_NS1D_6fusion15FusionCallbacksIS1H_NS1K_17LinearCombinationISI_fSI_fLNS_15FloatRoundStyleE2EEESH_S1J_JEEENS4_5SM1004TMEM4LOAD26SM100_TMEM_LOAD_16dp256b8xENS4_13SM90_TMA_LOADES1A_NS4_17SM75_U32x4_LDSM_NENS4_14SM90_TMA_STOREES1A_NS4_17SM90_U32x4_STSM_NENS4_39AutoVectorizingCopyWithAssumedAlignmentILi128EEEEEEvvEEEEvNT_6ParamsE,(.L_x_183 - _ZN7cutlass13device_kernelINS_4gemm6kernel13GemmUniversalIN4cute5tupleIJiiiiEEENS1_10collective13CollectiveMmaINS1_35MainloopSm100TmaUmmaWarpSpecializedILi4ELi2ELi4ENS5_IJNS4_1CILi2EEESB_NSA_ILi1EEEEEEEENS5_IJNSA_ILi64EEENSA_ILi256EEESF_EEENS_10bfloat16_tENS5_IJlSC_lEEESI_SJ_NS4_8TiledMMAINS4_8MMA_AtomIJNS4_20SM100_MMA_F16BF16_SSISI_SI_fLi64ELi256ELNS4_4UMMA5MajorE0ELSO_0ELNSN_7ScaleInE0ELSP_0EEEEEENS4_6LayoutINS5_IJSC_SC_SC_EEENS5_IJNSA_ILi0EEESU_SU_EEEEENS5_IJNS4_10UnderscoreESX_SX_EEEEENS4_23SM90_TMA_LOAD_MULTICASTENS4_14ComposedLayoutINS4_7SwizzleILi3ELi4ELi3EEENS4_18smem_ptr_flag_bitsILi16EEENSS_INS5_IJNSA_ILi8EEESF_EEENS5_IJSF_SC_EEEEEEEvNS4_8identityES10_S1A_vS1B_EENS_8epilogue10collective18CollectiveEpilogueINS1D_23Sm100TmaWarpSpecializedILi4ELi2ELi32ELb1ELb0EEEJSH_NS5_IJNSS_ISF_SC_EES1I_EEESI_SJ_SI_SJ_NS1D_6fusion15FusionCallbacksIS1H_NS1K_17LinearCombinationISI_fSI_fLNS_15FloatRoundStyleE2EEESH_S1J_JEEENS4_5SM1004TMEM4LOAD26SM100_TMEM_LOAD_16dp256b8xENS4_13SM90_TMA_LOADES1A_NS4_17SM75_U32x4_LDSM_NENS4_14SM90_TMA_STOREES1A_NS4_17SM90_U32x4_STSM_NENS4_39AutoVectorizingCopyWithAssumedAlignmentILi128EEEEEEvvEEEEvNT_6ParamsE)
        .other          _ZN7cutlass13device_kernelINS_4gemm6kernel13GemmUniversalIN4cute5tupleIJiiiiEEENS1_10collective13CollectiveMmaINS1_35MainloopSm100TmaUmmaWarpSpecializedILi4ELi2ELi4ENS5_IJNS4_1CILi2EEESB_NSA_ILi1EEEEEEEENS5_IJNSA_ILi64EEENSA_ILi256EEESF_EEENS_10bfloat16_tENS5_IJlSC_lEEESI_SJ_NS4_8TiledMMAINS4_8MMA_AtomIJNS4_20SM100_MMA_F16BF16_SSISI_SI_fLi64ELi256ELNS4_4UMMA5MajorE0ELSO_0ELNSN_7ScaleInE0ELSP_0EEEEEENS4_6LayoutINS5_IJSC_SC_SC_EEENS5_IJNSA_ILi0EEESU_SU_EEEEENS5_IJNS4_10UnderscoreESX_SX_EEEEENS4_23SM90_TMA_LOAD_MULTICASTENS4_14ComposedLayoutINS4_7SwizzleILi3ELi4ELi3EEENS4_18smem_ptr_flag_bitsILi16EEENSS_INS5_IJNSA_ILi8EEESF_EEENS5_IJSF_SC_EEEEEEEvNS4_8identityES10_S1A_vS1B_EENS_8epilogue10collective18CollectiveEpilogueINS1D_23Sm100TmaWarpSpecializedILi4ELi2ELi32ELb1ELb0EEEJSH_NS5_IJNSS_ISF_SC_EES1I_EEESI_SJ_SI_SJ_NS1D_6fusion15FusionCallbacksIS1H_NS1K_17LinearCombinationISI_fSI_fLNS_15FloatRoundStyleE2EEESH_S1J_JEEENS4_5SM1004TMEM4LOAD26SM100_TMEM_LOAD_16dp256b8xENS4_13SM90_TMA_LOADES1A_NS4_17SM75_U32x4_LDSM_NENS4_14SM90_TMA_STOREES1A_NS4_17SM90_U32x4_STSM_NENS4_39AutoVectorizingCopyWithAssumedAlignmentILi128EEEEEEvvEEEEvNT_6ParamsE,@"STO_CUDA_ENTRY STV_DEFAULT"
_ZN7cutlass13device_kernelINS_4gemm6kernel13GemmUniversalIN4cute5tupleIJiiiiEEENS1_10collective13CollectiveMmaINS1_35MainloopSm100TmaUmmaWarpSpecializedILi4ELi2ELi4ENS5_IJNS4_1CILi2EEESB_NSA_ILi1EEEEEEEENS5_IJNSA_ILi64EEENSA_ILi256EEESF_EEENS_10bfloat16_tENS5_IJlSC_lEEESI_SJ_NS4_8TiledMMAINS4_8MMA_AtomIJNS4_20SM100_MMA_F16BF16_SSISI_SI_fLi64ELi256ELNS4_4UMMA5MajorE0ELSO_0ELNSN_7ScaleInE0ELSP_0EEEEEENS4_6LayoutINS5_IJSC_SC_SC_EEENS5_IJNSA_ILi0EEESU_SU_EEEEENS5_IJNS4_10UnderscoreESX_SX_EEEEENS4_23SM90_TMA_LOAD_MULTICASTENS4_14ComposedLayoutINS4_7SwizzleILi3ELi4ELi3EEENS4_18smem_ptr_flag_bitsILi16EEENSS_INS5_IJNSA_ILi8EEESF_EEENS5_IJSF_SC_EEEEEEEvNS4_8identityES10_S1A_vS1B_EENS_8epilogue10collective18CollectiveEpilogueINS1D_23Sm100TmaWarpSpecializedILi4ELi2ELi32ELb1ELb0EEEJSH_NS5_IJNSS_ISF_SC_EES1I_EEESI_SJ_SI_SJ_NS1D_6fusion15FusionCallbacksIS1H_NS1K_17LinearCombinationISI_fSI_fLNS_15FloatRoundStyleE2EEESH_S1J_JEEENS4_5SM1004TMEM4LOAD26SM100_TMEM_LOAD_16dp256b8xENS4_13SM90_TMA_LOADES1A_NS4_17SM75_U32x4_LDSM_NENS4_14SM90_TMA_STOREES1A_NS4_17SM90_U32x4_STSM_NENS4_39AutoVectorizingCopyWithAssumedAlignmentILi128EEEEEEvvEEEEvNT_6ParamsE:
[----:B------:R-:W1:Y:S01]  /*0000*/  LDC R1, c[0x0][0x37c] ;  /* 0x0000df00ff017b82 */ /* 0x000e620000000800 */
[----:B------:R-:W2:Y:S01]  /*0010*/  S2R R94, SR_TID.X ;  /* 0x00000000005e7919 */ /* 0x000ea20000002100 */
[----:B------:R-:W3:Y:S01]  /*0020*/  LDCU.64 UR8, c[0x0][0x890] ;  /* 0x00011200ff0877ac */ /* 0x000ee20008000a00 */
[----:B------:R-:W-:Y:S02]  /*0030*/  PRMT R81, RZ, 0x7610, R81 ;  /* 0x00007610ff517816 */ /* 0x000fe40000000051 */
[----:B------:R-:W-:Y:S01]  /*0040*/  ELECT P3, URZ, PT ;  /* 0x0000000000ff782f */ /* 0x000fe20003860000 */
[----:B---3--:R-:W-:-:S04]  /*0050*/  UISETP.NE.U32.AND UP0, UPT, UR8, URZ, UPT ;  /* 0x000000ff0800728c */ /* 0x008fc8000bf05070 */
[----:B------:R-:W-:Y:S01]  /*0060*/  UISETP.NE.AND.EX UP0, UPT, UR9, URZ, UPT, UP0 ;  /* 0x000000ff0900728c */ /* 0x000fe2000bf05300 */
[----:B--2---:R-:W-:-:S05]  /*0070*/  SHF.R.U32.HI R82, RZ, 0x5, R94 ;  /* 0x00000005ff527819 */ /* 0x004fca000001165e */
[----:B------:R-:W2:Y:S02]  /*0080*/  SHFL.IDX PT, R0, R82, RZ, 0x1f ;  /* 0x00001fff52007589 */ /* 0x000ea400000e0000 */
[----:B--2---:R-:W-:Y:S01]  /*0090*/  R2UR UR17, R0 ;  /* 0x00000000001172ca */ /* 0x004fe200000e0000 */
[----:B-1----:R-:W-:-:S14]  /*00a0*/  BRA.U UP0, `(.L_x_0) ;  /* 0x0000000100307547 */ /* 0x002fdc000b800000 */
[----:B------:R-:W1:Y:S02]  /*00b0*/  LDCU.64 UR4, c[0x0][0x888] ;  /* 0x00011100ff0477ac */ /* 0x000e640008000a00 */
[----:B-1----:R-:W-:-:S04]  /*00c0*/  UISETP.NE.U32.AND UP0, UPT, UR4, URZ, UPT ;  /* 0x000000ff0400728c */ /* 0x002fc8000bf05070 */
[----:B------:R-:W-:-:S09]  /*00d0*/  UISETP.NE.AND.EX UP0, UPT, UR5, URZ, UPT, UP0 ;  /* 0x000000ff0500728c */ /* 0x000fd2000bf05300 */
[----:B------:R-:W-:Y:S05]  /*00e0*/  BRA.U !UP0, `(.L_x_1) ;  /* 0x0000000108147547 */ /* 0x000fea000b800000 */
[----:B------:R-:W1:Y:S01]  /*00f0*/  LDC.64 R2, c[0x0][0x888] ;  /* 0x00022200ff027b82 */ /* 0x000e620000000a00 */
[----:B------:R-:W1:Y:S02]  /*0100*/  LDCU.64 UR4, c[0x0][0x358] ;  /* 0x00006b00ff0477ac */ /* 0x000e640008000a00 */
[----:B-1----:R1:W5:Y:S01]  /*0110*/  LDG.E R41, desc[UR4][R2.64] ;  /* 0x0000000402297981 */ /* 0x002362000c1e1900 */
[----:B------:R-:W-:Y:S01]  /*0120*/  HFMA2 R81, -RZ, RZ, 0, 5.9604644775390625e-08 ;  /* 0x00000001ff517431 */ /* 0x000fe200000001ff */
[----:B------:R-:W-:Y:S05]  /*0130*/  BRA `(.L_x_0) ;  /* 0x00000000000c7947 */ /* 0x000fea0003800000 */
.L_x_1:
[----:B------:R-:W1:Y:S01]  /*0140*/  LDCU UR4, c[0x0][0x880] ;  /* 0x00011000ff0477ac */ /* 0x000e620008000800 */
[----:B------:R-:W-:Y:S01]  /*0150*/  HFMA2 R81, -RZ, RZ, 0, 5.9604644775390625e-08 ;  /* 0x00000001ff517431 */ /* 0x000fe200000001ff */
[----:B-1----:R-:W-:-:S07]  /*0160*/  MOV R41, UR4 ;  /* 0x0000000400297c02 */ /* 0x002fce0008000f00 */
.L_x_0:
[----:B------:R-:W2:Y:S02]  /*0170*/  LDCU.64 UR4, c[0x0][0x8b0] ;  /* 0x00011600ff0477ac */ /* 0x000ea40008000a00 */
[----:B--2---:R-:W-:-:S04]  /*0180*/  UISETP.NE.U32.AND UP0, UPT, UR4, URZ, UPT ;  /* 0x000000ff0400728c */ /* 0x004fc8000bf05070 */
[----:B------:R-:W-:-:S09]  /*0190*/  UISETP.NE.AND.EX UP0, UPT, UR5, URZ, UPT, UP0 ;  /* 0x000000ff0500728c */ /* 0x000fd2000bf05300 */
[----:B------:R-:W-:Y:S05]  /*01a0*/  BRA.U UP0, `(.L_x_2) ;  /* 0x0000000100287547 */ /* 0x000fea000b800000 */
[----:B------:R-:W2:Y:S02]  /*01b0*/  LDCU.64 UR4, c[0x0][0x8a8] ;  /* 0x00011500ff0477ac */ /* 0x000ea40008000a00 */
[----:B--2---:R-:W-:-:S04]  /*01c0*/  UISETP.NE.U32.AND UP0, UPT, UR4, URZ, UPT ;  /* 0x000000ff0400728c */ /* 0x004fc8000bf05070 */
[----:B------:R-:W-:-:S09]  /*01d0*/  UISETP.NE.AND.EX UP0, UPT, UR5, URZ, UPT, UP0 ;  /* 0x000000ff0500728c */ /* 0x000fd2000bf05300 */
[----:B------:R-:W-:Y:S05]  /*01e0*/  BRA.U !UP0, `(.L_x_3) ;  /* 0x0000000108107547 */ /* 0x000fea000b800000 */
[----:B------:R-:W2:Y:S01]  /*01f0*/  LDC.64 R38, c[0x0][0x8a8] ;  /* 0x00022a00ff267b82 */ /* 0x000ea20000000a00 */
[----:B------:R-:W2:Y:S02]  /*0200*/  LDCU.64 UR4, c[0x0][0x358] ;  /* 0x00006b00ff0477ac */ /* 0x000ea40008000a00 */
[----:B--2---:R2:W5:Y:S01]  /*0210*/  LDG.E R38, desc[UR4][R38.64] ;  /* 0x0000000426267981 */ /* 0x004562000c1e1900 */
[----:B------:R-:W-:Y:S05]  /*0220*/  BRA `(.L_x_2) ;  /* 0x0000000000087947 */ /* 0x000fea0003800000 */
.L_x_3:
[----:B------:R-:W2:Y:S02]  /*0230*/  LDCU UR4, c[0x0][0x8a0] ;  /* 0x00011400ff0477ac */ /* 0x000ea40008000800 */
[----:B--2---:R-:W-:Y:S02]  /*0240*/  MOV R38, UR4 ;  /* 0x0000000400267c02 */ /* 0x004fe40008000f00 */
.L_x_2:
[----:B------:R-:W-:Y:S01]  /*0250*/  IMAD.U32 R0, RZ, RZ, UR17 ;  /* 0x00000011ff007e24 */ /* 0x000fe2000f8e00ff */
[----:B------:R-:W-:Y:S04]  /*0260*/  BSSY.RECONVERGENT B0, `(.L_x_4) ;  /* 0x000000c000007945 */ /* 0x000fe80003800200 */
[C---:B------:R-:W-:Y:S02]  /*0270*/  ISETP.NE.OR P1, PT, R0.reuse, 0x1, !P3 ;  /* 0x000000010000780c */ /* 0x040fe40005f25670 */
[----:B------:R-:W-:-:S11]  /*0280*/  ISETP.NE.OR P0, PT, R0, 0x3, !P3 ;  /* 0x000000030000780c */ /* 0x000fd60005f05670 */
[----:B------:R-:W-:Y:S05]  /*0290*/  @P1 BRA `(.L_x_5) ;  /* 0x0000000000201947 */ /* 0x000fea0003800000 */
[----:B------:R-:W3:Y:S02]  /*02a0*/  LDCU.64 UR4, c[0x0][0x348] ;  /* 0x00006900ff0477ac */ /* 0x000ee40008000a00 */
[----:B---3--:R-:W-:Y:S02]  /*02b0*/  UIADD3 UR6, UP1, UPT, UR4, 0x80, URZ ;  /* 0x0000008004067890 */ /* 0x008fe4000ff3e0ff */
[----:B------:R-:W-:Y:S02]  /*02c0*/  UIADD3 UR4, UP0, UPT, UR4, 0x180, URZ ;  /* 0x0000018004047890 */ /* 0x000fe4000ff1e0ff */
[----:B------:R-:W-:Y:S02]  /*02d0*/  UIADD3.X UR7, UPT, UPT, URZ, UR5, URZ, UP1, !UPT ;  /* 0x00000005ff077290 */ /* 0x000fe40008ffe4ff */
[----:B------:R-:W-:-:S07]  /*02e0*/  UIADD3.X UR5, UPT, UPT, URZ, UR5, URZ, UP0, !UPT ;  /* 0x00000005ff057290 */ /* 0x000fce00087fe4ff */
[----:B------:R3:W-:Y:S02]  /*02f0*/  UTMACCTL.PF [UR6] ;  /* 0x00000000060079b9 */ /* 0x0007e40008040000 */
[----:B------:R3:W-:Y:S02]  /*0300*/  UTMACCTL.PF [UR4] ;  /* 0x00000000040079b9 */ /* 0x0007e40008040000 */
[----:B---3--:R-:W-:Y:S01]  /*0310*/  NOP ;  /* 0x0000000000007918 */ /* 0x008fe20000000000 */
.L_x_5:
[----:B------:R-:W-:Y:S05]  /*0320*/  BSYNC.RECONVERGENT B0 ;  /* 0x0000000000007941 */ /* 0x000fea0003800200 */
.L_x_4:
[----:B------:R-:W-:Y:S04]  /*0330*/  BSSY.RECONVERGENT B0, `(.L_x_6) ;  /* 0x000000a000007945 */ /* 0x000fe80003800200 */
        /* <DEDUP_REMOVED lines=9> */
.L_x_7:
[----:B------:R-:W-:Y:S05]  /*03d0*/  BSYNC.RECONVERGENT B0 ;  /* 0x0000000000007941 */ /* 0x000fea0003800200 */
.L_x_6:
[----:B------:R-:W3:Y:S01]  /*03e0*/  LDCU.64 UR4, c[0x0][0x888] ;  /* 0x00011100ff0477ac */ /* 0x000ee20008000a00 */
[----:B------:R-:W-:Y:S02]  /*03f0*/  UISETP.EQ.U32.AND UP1, UPT, UR8, URZ, UPT ;  /* 0x000000ff0800728c */ /* 0x000fe4000bf22070 */
[----:B------:R-:W-:Y:S02]  /*0400*/  UPLOP3.LUT UP3, UPT, UPT, UPT, UPT, 0x80, 0x8 ;  /* 0x000000000008789c */ /* 0x000fe40003f6f070 */
[----:B---3--:R-:W-:-:S04]  /*0410*/  UISETP.NE.U32.AND UP0, UPT, UR4, URZ, UPT ;  /* 0x000000ff0400728c */ /* 0x008fc8000bf05070 */
[----:B------:R-:W-:-:S04]  /*0420*/  UISETP.NE.AND.EX UP0, UPT, UR5, URZ, UPT, UP0 ;  /* 0x000000ff0500728c */ /* 0x000fc8000bf05300 */
[----:B------:R-:W-:-:S04]  /*0430*/  UISETP.EQ.OR.EX UP2, UPT, UR9, URZ, !UP0, UP1 ;  /* 0x000000ff0900728c */ /* 0x000fc8000c742710 */
[----:B------:R-:W-:-:S06]  /*0440*/  UP2UR UR4, UPR, URZ, 0x4 ;  /* 0x00000004ff047883 */ /* 0x000fcc0008000000 */
[----:B------:R-:W-:Y:S01]  /*0450*/  MOV R85, UR4 ;  /* 0x0000000400557c02 */ /* 0x000fe20008000f00 */
[----:B------:R-:W-:Y:S06]  /*0460*/  BRA.U !UP2, `(.L_x_8) ;  /* 0x000000010a207547 */ /* 0x000fec000b800000 */
[----:B------:R-:W-:Y:S01]  /*0470*/  UISETP.NE.U32.AND UP1, UPT, UR8, URZ, UPT ;  /* 0x000000ff0800728c */ /* 0x000fe2000bf25070 */
[----:B-----5:R-:W-:Y:S01]  /*0480*/  FSETP.NEU.AND P0, PT, R41, RZ, PT ;  /* 0x000000ff2900720b */ /* 0x020fe20003f0d000 */
[----:B------:R-:W-:Y:S02]  /*0490*/  USEL UR4, URZ, 0xffffffff, UP0 ;  /* 0xffffffffff047887 */ /* 0x000fe40008000000 */
[----:B------:R-:W-:-:S10]  /*04a0*/  UISETP.NE.AND.EX UP1, UPT, UR9, URZ, UPT, UP1 ;  /* 0x000000ff0900728c */ /* 0x000fd4000bf25310 */
[----:B------:R-:W-:Y:S01]  /*04b0*/  VOTEU.ANY UP0, P0 ;  /* 0x0000000000ff7886 */ /* 0x000fe20000000100 */
[----:B------:R-:W-:-:S04]  /*04c0*/  @!UP1 USEL UR4, URZ, 0xffffffff, UP0 ;  /* 0xffffffffff049887 */ /* 0x000fc80008000000 */
[----:B------:R-:W-:-:S04]  /*04d0*/  ULOP3.LUT UR4, UR4, 0x1, URZ, 0xc0, !UPT ;  /* 0x0000000104047892 */ /* 0x000fc8000f8ec0ff */
[----:B------:R-:W-:-:S11]  /*04e0*/  UISETP.NE.U32.AND UP3, UPT, UR4, 0x1, UPT ;  /* 0x000000010400788c */ /* 0x000fd6000bf65070 */
.L_x_8:
[----:B-1----:R-:W1:Y:S01]  /*04f0*/  SHFL.IDX PT, R2, R82, RZ, 0x1f ;  /* 0x00001fff52027589 */ /* 0x002e6200000e0000 */
[----:B------:R-:W-:-:S04]  /*0500*/  UISETP.NE.AND UP0, UPT, UR17, 0x2, UPT ;  /* 0x000000021100788c */ /* 0x000fc8000bf05270 */
[----:B------:R-:W-:Y:S01]  /*0510*/  USEL UR48, URZ, 0x1, UP0 ;  /* 0x00000001ff307887 */ /* 0x000fe20008000000 */
[----:B-1----:R-:W-:-:S13]  /*0520*/  ISETP.NE.AND P0, PT, R2, RZ, PT ;  /* 0x000000ff0200720c */ /* 0x002fda0003f05270 */
[----:B------:R-:W-:Y:S05]  /*0530*/  @P0 BRA `(.L_x_9) ;  /* 0x0000000000580947 */ /* 0x000fea0003800000 */
[----:B------:R-:W1:Y:S01]  /*0540*/  S2UR UR4, SR_CgaCtaId ;  /* 0x00000000000479c3 */ /* 0x000e620000008800 */
[----:B------:R-:W-:Y:S01]  /*0550*/  UMOV UR5, 0x400 ;  /* 0x0000040000057882 */ /* 0x000fe20000000000 */
[----:B------:R-:W-:Y:S01]  /*0560*/  UMOV UR8, 0x1 ;  /* 0x0000000100087882 */ /* 0x000fe20000000000 */
[----:B------:R-:W-:Y:S01]  /*0570*/  UMOV UR6, 0x3 ;  /* 0x0000000300067882 */ /* 0x000fe20000000000 */
[----:B------:R-:W-:-:S04]  /*0580*/  UIADD3 UR8, UPT, UPT, -UR8, 0x100000, URZ ;  /* 0x0010000008087890 */ /* 0x000fc8000fffe1ff */
[----:B------:R-:W-:Y:S02]  /*0590*/  USHF.L.U32 UR9, UR8, 0xb, URZ ;  /* 0x0000000b08097899 */ /* 0x000fe400080006ff */
[----:B------:R-:W-:Y:S02]  /*05a0*/  USHF.L.U32 UR8, UR8, 0x1, URZ ;  /* 0x0000000108087899 */ /* 0x000fe400080006ff */
[----:B------:R-:W-:-:S04]  /*05b0*/  UIADD3 UR6, UPT, UPT, -UR6, 0x100000, URZ ;  /* 0x0010000006067890 */ /* 0x000fc8000fffe1ff */
[----:B------:R-:W-:Y:S02]  /*05c0*/  USHF.L.U32 UR7, UR6, 0xb, URZ ;  /* 0x0000000b06077899 */ /* 0x000fe400080006ff */
[----:B------:R-:W-:Y:S01]  /*05d0*/  USHF.L.U32 UR6, UR6, 0x1, URZ ;  /* 0x0000000106067899 */ /* 0x000fe200080006ff */
[----:B------:R-:W-:Y:S01]  /*05e0*/  ELECT P0, URZ, PT ;  /* 0x0000000000ff782f */ /* 0x000fe20003800000 */
[----:B-1----:R-:W-:Y:S01]  /*05f0*/  ULEA UR4, UR4, UR5, 0x18 ;  /* 0x0000000504047291 */ /* 0x002fe2000f8ec0ff */
[----:B------:R-:W1:Y:S11]  /*0600*/  FENCE.VIEW.ASYNC.S ;  /* 0x00000000000073c6 */ /* 0x000e760000000000 */
[----:B-1----:R1:W3:Y:S01]  /*0610*/  SYNCS.EXCH.64 URZ, [UR4], UR8 ;  /* 0x0000000804ff75b2 */ /* 0x0022e20008000100 */
[----:B------:R1:W4:Y:S01]  /*0620*/  SYNCS.EXCH.64 URZ, [UR4+0x20], UR6 ;  /* 0x0000200604ff75b2 */ /* 0x0003220008000100 */
[----:B------:R1:W1:Y:S01]  /*0630*/  SYNCS.EXCH.64 URZ, [UR4+0x8], UR8 ;  /* 0x0000080804ff75b2 */ /* 0x0002620008000100 */
[----:B------:R1:W1:Y:S01]  /*0640*/  SYNCS.EXCH.64 URZ, [UR4+0x28], UR6 ;  /* 0x0000280604ff75b2 */ /* 0x0002620008000100 */
[----:B------:R1:W1:Y:S01]  /*0650*/  SYNCS.EXCH.64 URZ, [UR4+0x10], UR8 ;  /* 0x0000100804ff75b2 */ /* 0x0002620008000100 */
[----:B------:R1:W1:Y:S01]  /*0660*/  SYNCS.EXCH.64 URZ, [UR4+0x30], UR6 ;  /* 0x0000300604ff75b2 */ /* 0x0002620008000100 */
[----:B------:R1:W1:Y:S01]  /*0670*/  SYNCS.EXCH.64 URZ, [UR4+0x18], UR8 ;  /* 0x0000180804ff75b2 */ /* 0x0002620008000100 */
[----:B------:R1:W1:Y:S01]  /*0680*/  SYNCS.EXCH.64 URZ, [UR4+0x38], UR6 ;  /* 0x0000380604ff75b2 */ /* 0x0002620008000100 */
[----:B------:R-:W-:Y:S01]  /*0690*/  NOP ;  /* 0x0000000000007918 */ /* 0x000fe20000000000 */
.L_x_9:
[----:B------:R-:W2:Y:S01]  /*06a0*/  SHFL.IDX PT, R2, R82, RZ, 0x1f ;  /* 0x00001fff52027589 */ /* 0x000ea200000e0000 */
[----:B------:R-:W-:Y:S01]  /*06b0*/  NOP ;  /* 0x0000000000007918 */ /* 0x000fe20000000000 */
[----:B--2---:R-:W-:-:S13]  /*06c0*/  ISETP.NE.AND P0, PT, R2, 0x1, PT ;  /* 0x000000010200780c */ /* 0x004fda0003f05270 */
[----:B------:R-:W-:Y:S05]  /*06d0*/  @P0 BRA `(.L_x_10) ;  /* 0x0000000000580947 */ /* 0x000fea0003800000 */
[----:B-1----:R-:W1:Y:S01]  /*06e0*/  S2UR UR4, SR_CgaCtaId ;  /* 0x00000000000479c3 */ /* 0x002e620000008800 */
        /* <DEDUP_REMOVED lines=12> */
[----:B-1----:R2:W1:Y:S01]  /*07b0*/  SYNCS.EXCH.64 URZ, [UR4+0x40], UR8 ;  /* 0x0000400804ff75b2 */ /* 0x0024620008000100 */
[----:B------:R2:W1:Y:S01]  /*07c0*/  SYNCS.EXCH.64 URZ, [UR4+0x60], UR6 ;  /* 0x0000600604ff75b2 */ /* 0x0004620008000100 */
[----:B------:R2:W1:Y:S01]  /*07d0*/  SYNCS.EXCH.64 URZ, [UR4+0x48], UR8 ;  /* 0x0000480804ff75b2 */ /* 0x0004620008000100 */
[----:B------:R2:W1:Y:S01]  /*07e0*/  SYNCS.EXCH.64 URZ, [UR4+0x68], UR6 ;  /* 0x0000680604ff75b2 */ /* 0x0004620008000100 */
[----:B------:R2:W1:Y:S01]  /*07f0*/  SYNCS.EXCH.64 URZ, [UR4+0x50], UR8 ;  /* 0x0000500804ff75b2 */ /* 0x0004620008000100 */
[----:B------:R2:W1:Y:S01]  /*0800*/  SYNCS.EXCH.64 URZ, [UR4+0x70], UR6 ;  /* 0x0000700604ff75b2 */ /* 0x0004620008000100 */
[----:B------:R2:W1:Y:S01]  /*0810*/  SYNCS.EXCH.64 URZ, [UR4+0x58], UR8 ;  /* 0x0000580804ff75b2 */ /* 0x0004620008000100 */
[----:B------:R2:W1:Y:S02]  /*0820*/  SYNCS.EXCH.64 URZ, [UR4+0x78], UR6 ;  /* 0x0000780604ff75b2 */ /* 0x0004640008000100 */
[----:B--2---:R-:W-:Y:S01]  /*0830*/  NOP ;  /* 0x0000000000007918 */ /* 0x004fe20000000000 */
.L_x_10:
[----:B------:R-:W2:Y:S01]  /*0840*/  SHFL.IDX PT, R2, R82, RZ, 0x1f ;  /* 0x00001fff52027589 */ /* 0x000ea200000e0000 */
[----:B------:R-:W-:Y:S01]  /*0850*/  NOP ;  /* 0x0000000000007918 */ /* 0x000fe20000000000 */
[----:B--2---:R-:W-:-:S13]  /*0860*/  ISETP.NE.AND P0, PT, R2, 0x3, PT ;  /* 0x000000030200780c */ /* 0x004fda0003f05270 */
[----:B------:R-:W-:Y:S05]  /*0870*/  @P0 BRA `(.L_x_11) ;  /* 0x0000000000300947 */ /* 0x000fea0003800000 */
[----:B-1----:R-:W1:Y:S01]  /*0880*/  S2UR UR4, SR_CgaCtaId ;  /* 0x00000000000479c3 */ /* 0x002e620000008800 */
[----:B------:R-:W-:Y:S01]  /*0890*/  UMOV UR6, 0x400 ;  /* 0x0000040000067882 */ /* 0x000fe20000000000 */
[----:B------:R-:W-:Y:S01]  /*08a0*/  UMOV UR5, 0x20 ;  /* 0x0000002000057882 */ /* 0x000fe20000000000 */
[----:B------:R-:W-:Y:S01]  /*08b0*/  ELECT P0, URZ, PT ;  /* 0x0000000000ff782f */ /* 0x000fe20003800000 */
[----:B-1----:R-:W-:Y:S02]  /*08c0*/  ULEA UR6, UR4, UR6, 0x18 ;  /* 0x0000000604067291 */ /* 0x002fe4000f8ec0ff */
[----:B------:R-:W-:-:S04]  /*08d0*/  UIADD3 UR4, UPT, UPT, -UR5, 0x100000, URZ ;  /* 0x0010000005047890 */ /* 0x000fc8000fffe1ff */
[----:B------:R-:W-:Y:S02]  /*08e0*/  USHF.L.U32 UR5, UR4, 0xb, URZ ;  /* 0x0000000b04057899 */ /* 0x000fe400080006ff */
[----:B------:R-:W-:Y:S01]  /*08f0*/  USHF.L.U32 UR4, UR4, 0x1, URZ ;  /* 0x0000000104047899 */ /* 0x000fe200080006ff */
[----:B------:R-:W1:Y:S11]  /*0900*/  FENCE.VIEW.ASYNC.S ;  /* 0x00000000000073c6 */ /* 0x000e760000000000 */
[----:B-1----:R2:W1:Y:S01]  /*0910*/  SYNCS.EXCH.64 URZ, [UR6+0x80], UR4 ;  /* 0x0000800406ff75b2 */ /* 0x0024620008000100 */
[----:B------:R2:W1:Y:S02]  /*0920*/  SYNCS.EXCH.64 URZ, [UR6+0x88], UR4 ;  /* 0x0000880406ff75b2 */ /* 0x0004640008000100 */
[----:B--2---:R-:W-:Y:S01]  /*0930*/  NOP ;  /* 0x0000000000007918 */ /* 0x004fe20000000000 */
.L_x_11:
[----:B------:R-:W2:Y:S01]  /*0940*/  SHFL.IDX PT, R2, R82, RZ, 0x1f ;  /* 0x00001fff52027589 */ /* 0x000ea200000e0000 */
[----:B------:R-:W-:Y:S01]  /*0950*/  NOP ;  /* 0x0000000000007918 */ /* 0x000fe20000000000 */
[----:B--2---:R-:W-:-:S13]  /*0960*/  ISETP.NE.AND P0, PT, R2, 0x4, PT ;  /* 0x000000040200780c */ /* 0x004fda0003f05270 */
[----:B------:R-:W-:Y:S05]  /*0970*/  @P0 BRA `(.L_x_12) ;  /* 0x00000000004c0947 */ /* 0x000fea0003800000 */
[----:B-1----:R-:W1:Y:S01]  /*0980*/  S2UR UR6, SR_CgaCtaId ;  /* 0x00000000000679c3 */ /* 0x002e620000008800 */
[----:B------:R-:W-:Y:S01]  /*0990*/  UMOV UR4, 0x3a0 ;  /* 0x000003a000047882 */ /* 0x000fe20000000000 */
[----:B------:R-:W-:Y:S01]  /*09a0*/  UMOV UR5, 0x400 ;  /* 0x0000040000057882 */ /* 0x000fe20000000000 */
[----:B------:R-:W-:Y:S01]  /*09b0*/  USEL UR4, UR4, 0x320, UP3 ;  /* 0x0000032004047887 */ /* 0x000fe20009800000 */
[----:B------:R-:W-:Y:S01]  /*09c0*/  UMOV UR8, 0x1 ;  /* 0x0000000100087882 */ /* 0x000fe20000000000 */
[----:B------:R-:W-:Y:S01]  /*09d0*/  ELECT P0, URZ, PT ;  /* 0x0000000000ff782f */ /* 0x000fe20003800000 */
[----:B------:R-:W-:-:S04]  /*09e0*/  UIADD3 UR8, UPT, UPT, -UR8, 0x100000, URZ ;  /* 0x0010000008087890 */ /* 0x000fc8000fffe1ff */
[----:B------:R-:W-:Y:S02]  /*09f0*/  USHF.L.U32 UR9, UR8, 0xb, URZ ;  /* 0x0000000b08097899 */ /* 0x000fe400080006ff */
[----:B------:R-:W-:Y:S02]  /*0a00*/  USHF.L.U32 UR8, UR8, 0x1, URZ ;  /* 0x0000000108087899 */ /* 0x000fe400080006ff */
[----:B-1----:R-:W-:Y:S02]  /*0a10*/  ULEA UR6, UR6, UR5, 0x18 ;  /* 0x0000000506067291 */ /* 0x002fe4000f8ec0ff */
[----:B------:R-:W-:-:S04]  /*0a20*/  UIADD3 UR4, UPT, UPT, -UR4, 0x100000, URZ ;  /* 0x0010000004047890 */ /* 0x000fc8000fffe1ff */
[----:B------:R-:W-:Y:S02]  /*0a30*/  USHF.L.U32 UR5, UR4, 0xb, URZ ;  /* 0x0000000b04057899 */ /* 0x000fe400080006ff */
[----:B------:R-:W-:Y:S01]  /*0a40*/  USHF.L.U32 UR4, UR4, 0x1, URZ ;  /* 0x0000000104047899 */ /* 0x000fe200080006ff */
[----:B------:R-:W1:Y:S03]  /*0a50*/  FENCE.VIEW.ASYNC.S ;  /* 0x00000000000073c6 */ /* 0x000e660000000000 */
[----:B-1----:R2:W1:Y:S08]  /*0a60*/  SYNCS.EXCH.64 URZ, [UR6+0x90], UR8 ;  /* 0x0000900806ff75b2 */ /* 0x0024700008000100 */
[----:B------:R2:W1:Y:S01]  /*0a70*/  SYNCS.EXCH.64 URZ, [UR6+0xa0], UR4 ;  /* 0x0000a00406ff75b2 */ /* 0x0004620008000100 */
[----:B------:R2:W1:Y:S01]  /*0a80*/  SYNCS.EXCH.64 URZ, [UR6+0x98], UR8 ;  /* 0x0000980806ff75b2 */ /* 0x0004620008000100 */
[----:B------:R2:W1:Y:S02]  /*0a90*/  SYNCS.EXCH.64 URZ, [UR6+0xa8], UR4 ;  /* 0x0000a80406ff75b2 */ /* 0x0004640008000100 */
[----:B--2---:R-:W-:Y:S01]  /*0aa0*/  NOP ;  /* 0x0000000000007918 */ /* 0x004fe20000000000 */
.L_x_12:
        /* <DEDUP_REMOVED lines=26> */
.L_x_13:
[----:B------:R-:W2:Y:S01]  /*0c50*/  SHFL.IDX PT, R2, R82, RZ, 0x1f ;  /* 0x00001fff52027589 */ /* 0x000ea200000e0000 */
[----:B------:R-:W-:Y:S01]  /*0c60*/  NOP ;  /* 0x0000000000007918 */ /* 0x000fe20000000000 */
[----:B--2---:R-:W-:-:S13]  /*0c70*/  ISETP.NE.AND P0, PT, R2, 0x3, PT ;  /* 0x000000030200780c */ /* 0x004fda0003f05270 */
[----:B------:R-:W-:Y:S05]  /*0c80*/  @P0 BRA `(.L_x_14) ;  /* 0x0000000000380947 */ /* 0x000fea0003800000 */
[----:B------:R-:W2:Y:S01]  /*0c90*/  S2UR UR5, SR_CgaCtaId ;  /* 0x00000000000579c3 */ /* 0x000ea20000008800 */
[----:B-1----:R-:W-:Y:S01]  /*0ca0*/  UMOV UR4, 0x400 ;  /* 0x0000040000047882 */ /* 0x002fe20000000000 */
[----:B------:R-:W-:Y:S01]  /*0cb0*/  UMOV UR6, 0x20 ;  /* 0x0000002000067882 */ /* 0x000fe20000000000 */
[----:B------:R-:W-:Y:S01]  /*0cc0*/  ELECT P0, URZ, PT ;  /* 0x0000000000ff782f */ /* 0x000fe20003800000 */
[----:B------:R-:W-:-:S04]  /*0cd0*/  UIADD3 UR6, UPT, UPT, -UR6, 0x100000, URZ ;  /* 0x0010000006067890 */ /* 0x000fc8000fffe1ff */
[----:B------:R-:W-:Y:S02]  /*0ce0*/  USHF.L.U32 UR7, UR6, 0xb, URZ ;  /* 0x0000000b06077899 */ /* 0x000fe400080006ff */
[----:B------:R-:W-:Y:S02]  /*0cf0*/  USHF.L.U32 UR6, UR6, 0x1, URZ ;  /* 0x0000000106067899 */ /* 0x000fe400080006ff */
[----:B--2---:R-:W-:Y:S01]  /*0d00*/  ULEA UR4, UR5, UR4, 0x18 ;  /* 0x0000000405047291 */ /* 0x004fe2000f8ec0ff */
[----:B------:R-:W1:Y:S11]  /*0d10*/  FENCE.VIEW.ASYNC.S ;  /* 0x00000000000073c6 */ /* 0x000e760000000000 */
[----:B-1----:R2:W1:Y:S01]  /*0d20*/  SYNCS.EXCH.64 URZ, [UR4+0xf0], UR6 ;  /* 0x0000f00604ff75b2 */ /* 0x0024620008000100 */
[----:B------:R2:W1:Y:S01]  /*0d30*/  SYNCS.EXCH.64 URZ, [UR4+0x100], UR6 ;  /* 0x0001000604ff75b2 */ /* 0x0004620008000100 */
[----:B------:R2:W1:Y:S01]  /*0d40*/  SYNCS.EXCH.64 URZ, [UR4+0xf8], UR6 ;  /* 0x0000f80604ff75b2 */ /* 0x0004620008000100 */
[----:B------:R2:W1:Y:S02]  /*0d50*/  SYNCS.EXCH.64 URZ, [UR4+0x108], UR6 ;  /* 0x0001080604ff75b2 */ /* 0x0004640008000100 */
[----:B--2---:R-:W-:Y:S01]  /*0d60*/  NOP ;  /* 0x0000000000007918 */ /* 0x004fe20000000000 */
.L_x_14:
[----:B-1----:R-:W1:Y:S01]  /*0d70*/  LDCU UR4, c[0x0][0x36c] ;  /* 0x00006d80ff0477ac */ /* 0x002e620008000800 */
[----:B------:R-:W-:Y:S01]  /*0d80*/  ISETP.NE.OR P3, PT, R0, 0x2, !P3 ;  /* 0x000000020000780c */ /* 0x000fe20005f65670 */
[----:B------:R-:W-:Y:S01]  /*0d90*/  NOP ;  /* 0x0000000000007918 */ /* 0x000fe20000000000 */
[----:B------:R-:W-:Y:S01]  /*0da0*/  LOP3.LUT R0, R94, 0x1f, RZ, 0xc0, !PT ;  /* 0x0000001f5e007812 */ /* 0x000fe200078ec0ff */
[----:B------:R-:W-:Y:S02]  /*0db0*/  UISETP.NE.AND UP4, UPT, UR17, URZ, UPT ;  /* 0x000000ff1100728c */ /* 0x000fe4000bf85270 */
[----:B-1----:R-:W-:-:S09]  /*0dc0*/  UISETP.EQ.U32.AND UP5, UPT, UR4, 0x1, UPT ;  /* 0x000000010400788c */ /* 0x002fd2000bfa2070 */
[----:B------:R-:W-:Y:S05]  /*0dd0*/  BRA.U !UP5, `(.L_x_15) ;  /* 0x000000010d087547 */ /* 0x000fea000b800000 */
[----:B---34-:R-:W-:Y:S01]  /*0de0*/  UCGABAR_ARV ;  /* 0x00000000000079c7 */ /* 0x018fe20008000000 */
[----:B------:R-:W-:Y:S05]  /*0df0*/  BRA `(.L_x_16) ;  /* 0x0000000000047947 */ /* 0x000fea0003800000 */
.L_x_15:
[----:B---34-:R-:W-:Y:S01]  /*0e00*/  NOP ;  /* 0x0000000000007918 */ /* 0x018fe20000000000 */
.L_x_16:
[----:B------:R-:W1:Y:S01]  /*0e10*/  S2UR UR16, SR_CTAID.X ;  /* 0x00000000001079c3 */ /* 0x000e620000002500 */
[----:B------:R-:W-:-:S05]  /*0e20*/  CS2R.32 R84, SR_CgaSize ;  /* 0x0000000000547805 */ /* 0x000fca0000008a00 */
[----:B------:R-:W-:-:S05]  /*0e30*/  IMAD R84, R84, -0xa0, RZ ;  /* 0xffffff6054547824 */ /* 0x000fca00078e02ff */
[----:B------:R-:W-:-:S14]  /*0e40*/  R2UR UR5, R84 ;  /* 0x00000000540572ca */ /* 0x000fdc00000e0000 */
[----:B------:R-:W2:Y:S01]  /*0e50*/  LDCU UR5, c[0x0][UR5+0x2b0] ;  /* 0x00005600050577ac */ /* 0x000ea20008000800 */
[----:B------:R-:W-:-:S05]  /*0e60*/  CS2R.32 R84, SR_CgaSize ;  /* 0x0000000000547805 */ /* 0x000fca0000008a00 */
[----:B------:R-:W-:-:S05]  /*0e70*/  IMAD R84, R84, -0xa0, RZ ;  /* 0xffffff6054547824 */ /* 0x000fca00078e02ff */
[----:B------:R-:W-:-:S14]  /*0e80*/  R2UR UR4, R84 ;  /* 0x00000000540472ca */ /* 0x000fdc00000e0000 */
[----:B------:R-:W3:Y:S01]  /*0e90*/  LDCU UR4, c[0x0][UR4+0x2b4] ;  /* 0x00005680040477ac */ /* 0x000ee20008000800 */
[----:B------:R-:W4:Y:S01]  /*0ea0*/  S2UR UR20, SR_CTAID.Y ;  /* 0x00000000001479c3 */ /* 0x000f220000002600 */
[----:B------:R-:W-:-:S05]  /*0eb0*/  CS2R.32 R84, SR_CgaSize ;  /* 0x0000000000547805 */ /* 0x000fca0000008a00 */
[----:B------:R-:W-:-:S05]  /*0ec0*/  IMAD R84, R84, -0xa0, RZ ;  /* 0xffffff6054547824 */ /* 0x000fca00078e02ff */
[----:B------:R-:W-:-:S14]  /*0ed0*/  R2UR UR7, R84 ;  /* 0x00000000540772ca */ /* 0x000fdc00000e0000 */
[----:B------:R-:W3:Y:S01]  /*0ee0*/  LDCU UR7, c[0x0][UR7+0x2a0] ;  /* 0x00005400070777ac */ /* 0x000ee20008000800 */
[----:B------:R-:W-:-:S05]  /*0ef0*/  CS2R.32 R84, SR_CgaSize ;  /* 0x0000000000547805 */ /* 0x000fca0000008a00 */
[----:B------:R-:W-:-:S05]  /*0f00*/  IMAD R84, R84, -0xa0, RZ ;  /* 0xffffff6054547824 */ /* 0x000fca00078e02ff */
[----:B------:R-:W-:-:S14]  /*0f10*/  R2UR UR8, R84 ;  /* 0x00000000540872ca */ /* 0x000fdc00000e0000 */
[----:B------:R-:W3:Y:S01]  /*0f20*/  LDCU UR8, c[0x0][UR8+0x2a4] ;  /* 0x00005480080877ac */ /* 0x000ee20008000800 */
[----:B------:R-:W3:Y:S01]  /*0f30*/  S2UR UR9, SR_CgaCtaId ;  /* 0x00000000000979c3 */ /* 0x000ee20000008800 */
[----:B------:R-:W3:Y:S01]  /*0f40*/  LDCU UR21, c[0x0][0xb24] ;  /* 0x00016480ff1577ac */ /* 0x000ee20008000800 */
[----:B------:R-:W3:Y:S01]  /*0f50*/  LDCU UR42, c[0x0][0xb24] ;  /* 0x00016480ff2a77ac */ /* 0x000ee20008000800 */
[----:B-1----:R-:W-:Y:S01]  /*0f60*/  I2FP.F32.U32 R3, UR16 ;  /* 0x0000001000037c45 */ /* 0x002fe20008201000 */
[----:B------:R-:W1:Y:S04]  /*0f70*/  LDCU UR29, c[0x0][0xb30] ;  /* 0x00016600ff1d77ac */ /* 0x000e680008000800 */
[----:B--2---:R-:W-:Y:S01]  /*0f80*/  FMUL R3, R3, UR5 ;  /* 0x0000000503037c20 */ /* 0x004fe20008400000 */
[----:B------:R-:W-:Y:S01]  /*0f90*/  UMOV UR34, 0x5 ;  /* 0x0000000500227882 */ /* 0x000fe20000000000 */
[----:B----4-:R-:W-:-:S04]  /*0fa0*/  I2FP.F32.U32 R2, UR20 ;  /* 0x0000001400027c45 */ /* 0x010fc80008201000 */
[----:B------:R-:W2:Y:S01]  /*0fb0*/  F2I.U32.TRUNC.NTZ R3, R3 ;  /* 0x0000000300037305 */ /* 0x000ea2000020f000 */
[----:B---3--:R-:W-:Y:S01]  /*0fc0*/  FMUL R2, R2, UR4 ;  /* 0x0000000402027c20 */ /* 0x008fe20008400000 */
[----:B------:R-:W-:Y:S02]  /*0fd0*/  ULOP3.LUT UR5, UR9, 0x2, URZ, 0xc0, !UPT ;  /* 0x0000000209057892 */ /* 0x000fe4000f8ec0ff */
[----:B------:R-:W-:-:S04]  /*0fe0*/  ULOP3.LUT UR50, UR9, 0x1, URZ, 0xc0, !UPT ;  /* 0x0000000109327892 */ /* 0x000fc8000f8ec0ff */
[----:B------:R-:W3:Y:S01]  /*0ff0*/  F2I.U32.TRUNC.NTZ R2, R2 ;  /* 0x0000000200027305 */ /* 0x000ee2000020f000 */
[----:B------:R-:W-:Y:S02]  /*1000*/  UISETP.GT.U32.AND UP0, UPT, UR5, 0xffff, UPT ;  /* 0x0000ffff0500788c */ /* 0x000fe4000bf04070 */
[----:B------:R-:W-:Y:S02]  /*1010*/  UISETP.GT.U32.AND UP1, UPT, UR50, 0xffff, UPT ;  /* 0x0000ffff3200788c */ /* 0x000fe4000bf24070 */
[----:B------:R-:W-:Y:S01]  /*1020*/  USEL UR26, UR5, 0xffff, !UP0 ;  /* 0x0000ffff051a7887 */ /* 0x000fe2000c000000 */
[----:B--2---:R-:W-:Y:S01]  /*1030*/  R2UR UR4, R3 ;  /* 0x00000000030472ca */ /* 0x004fe200000e0000 */
[----:B------:R-:W-:Y:S02]  /*1040*/  USHF.R.U32.HI UR32, URZ, 0x1, UR9 ;  /* 0x00000001ff207899 */ /* 0x000fe40008011609 */
[----:B------:R-:W-:Y:S02]  /*1050*/  USHF.L.U32 UR31, UR9, 0xa, URZ ;  /* 0x0000000a091f7899 */ /* 0x000fe400080006ff */
[----:B------:R-:W-:-:S02]  /*1060*/  USHF.L.U32 UR30, UR9, 0xd, URZ ;  /* 0x0000000d091e7899 */ /* 0x000fc400080006ff */
[----:B------:R-:W-:Y:S01]  /*1070*/  USEL UR27, UR50, 0xffff, !UP1 ;  /* 0x0000ffff321b7887 */ /* 0x000fe2000c800000 */
[----:B---3--:R-:W-:Y:S02]  /*1080*/  R2UR UR6, R2 ;  /* 0x00000000020672ca */ /* 0x008fe400000e0000 */
[----:B------:R-:W-:-:S03]  /*1090*/  PRMT R2, RZ, 0x7610, R2 ;  /* 0x00007610ff027816 */ /* 0x000fc60000000002 */
[----:B------:R-:W-:-:S04]  /*10a0*/  UIADD3 UR5, UPT, UPT, -UR4, URZ, URZ ;  /* 0x000000ff04057290 */ /* 0x000fc8000fffe1ff */
[----:B------:R-:W-:-:S04]  /*10b0*/  UIMAD UR5, UR7, UR5, UR16 ;  /* 0x00000005070572a4 */ /* 0x000fc8000f8e0210 */
[----:B------:R-:W-:Y:S02]  /*10c0*/  UIADD3 UR4, UPT, UPT, -UR6, URZ, URZ ;  /* 0x000000ff06047290 */ /* 0x000fe4000fffe1ff */
[----:B------:R-:W-:Y:S02]  /*10d0*/  IMAD.U32 R84, RZ, RZ, UR5 ;  /* 0x00000005ff547e24 */ /* 0x000fe4000f8e00ff */
[----:B------:R-:W-:-:S06]  /*10e0*/  UIMAD UR4, UR8, UR4, UR20 ;  /* 0x00000004080472a4 */ /* 0x000fcc000f8e0214 */
[----:B------:R-:W-:Y:S01]  /*10f0*/  IMAD.U32 R83, RZ, RZ, UR4 ;  /* 0x00000004ff537e24 */ /* 0x000fe2000f8e00ff */
[----:B-1----:R-:W-:Y:S06]  /*1100*/  BRA.U UP4, `(.L_x_17) ;  /* 0x0000000104447547 */ /* 0x002fec000b800000 */
[----:B------:R-:W-:Y:S02]  /*1110*/  R2UR UR4, R83 ;  /* 0x00000000530472ca */ /* 0x000fe400000e0000 */
[----:B------:R-:W-:-:S11]  /*1120*/  R2UR UR6, R84 ;  /* 0x00000000540672ca */ /* 0x000fd600000e0000 */
[----:B------:R-:W-:Y:S02]  /*1130*/  UISETP.NE.AND UP0, UPT, UR4, URZ, UPT ;  /* 0x000000ff0400728c */ /* 0x000fe4000bf05270 */
[----:B------:R-:W-:Y:S02]  /*1140*/  UISETP.NE.AND UP1, UPT, UR4, 0x1, UPT ;  /* 0x000000010400788c */ /* 0x000fe4000bf25270 */
[----:B------:R-:W-:Y:S02]  /*1150*/  UISETP.NE.AND UP2, UPT, UR6, URZ, UP0 ;  /* 0x000000ff0600728c */ /* 0x000fe40008745270 */
[----:B------:R-:W-:Y:S02]  /*1160*/  USEL UR4, URZ, 0x2, UP0 ;  /* 0x00000002ff047887 */ /* 0x000fe40008000000 */
[----:B------:R-:W-:Y:S02]  /*1170*/  USEL UR8, URZ, 0x1, UP2 ;  /* 0x00000001ff087887 */ /* 0x000fe40009000000 */
[----:B------:R-:W-:-:S02]  /*1180*/  UISETP.NE.AND UP2, UPT, UR6, URZ, UPT ;  /* 0x000000ff0600728c */ /* 0x000fc4000bf45270 */
[----:B------:R-:W-:Y:S02]  /*1190*/  USEL UR5, URZ, 0x4, UP1 ;  /* 0x00000004ff057887 */ /* 0x000fe40008800000 */
[----:B------:R-:W-:Y:S02]  /*11a0*/  UISETP.NE.AND UP0, UPT, UR6, 0x1, UPT ;  /* 0x000000010600788c */ /* 0x000fe4000bf05270 */
[----:B------:R-:W-:Y:S02]  /*11b0*/  USEL UR6, URZ, 0x8, UP1 ;  /* 0x00000008ff067887 */ /* 0x000fe40008800000 */
[----:B------:R-:W-:Y:S02]  /*11c0*/  USEL UR7, UR5, 0x4, UP2 ;  /* 0x0000000405077887 */ /* 0x000fe40009000000 */
[----:B------:R-:W-:Y:S02]  /*11d0*/  USEL UR4, UR4, 0x2, UP0 ;  /* 0x0000000204047887 */ /* 0x000fe40008000000 */
[----:B------:R-:W-:-:S02]  /*11e0*/  USEL UR5, UR6, 0x8, UP0 ;  /* 0x0000000806057887 */ /* 0x000fc40008000000 */
[----:B------:R-:W-:-:S04]  /*11f0*/  UIADD3 UR4, UPT, UPT, UR4, UR7, UR8 ;  /* 0x0000000704047290 */ /* 0x000fc8000fffe008 */
[----:B------:R-:W-:-:S06]  /*1200*/  UIADD3 UR4, UPT, UPT, UR4, UR5, URZ ;  /* 0x0000000504047290 */ /* 0x000fcc000fffe0ff */
[----:B------:R-:W-:-:S07]  /*1210*/  IMAD.U32 R2, RZ, RZ, UR4 ;  /* 0x00000004ff027e24 */ /* 0x000fce000f8e00ff */
.L_x_17:
[----:B------:R-:W1:Y:S01]  /*1220*/  S2UR UR36, SR_CTAID.Z ;  /* 0x00000000002479c3 */ /* 0x000e620000002700 */
[----:B------:R-:W-:Y:S01]  /*1230*/  UISETP.GE.AND UP0, UPT, UR21, 0x1, UPT ;  /* 0x000000011500788c */ /* 0x000fe2000bf06270 */
[----:B------:R-:W-:-:S08]  /*1240*/  UMOV UR33, 0x3 ;  /* 0x0000000300217882 */ /* 0x000fd00000000000 */
[----:B------:R-:W-:Y:S05]  /*1250*/  BRA.U !UP0, `(.L_x_18) ;  /* 0x0000000108d47547 */ /* 0x000fea000b800000 */
[----:B------:R-:W2:Y:S01]  /*1260*/  LDCU.128 UR12, c[0x0][0xb10] ;  /* 0x00016200ff0c77ac */ /* 0x000ea20008000c00 */
[----:B------:R-:W3:Y:S01]  /*1270*/  LDCU UR6, c[0x0][0x370] ;  /* 0x00006e00ff0677ac */ /* 0x000ee20008000800 */
[----:B------:R-:W4:Y:S01]  /*1280*/  LDCU UR5, c[0x0][0x374] ;  /* 0x00006e80ff0577ac */ /* 0x000f220008000800 */
[----:B------:R-:W1:Y:S01]  /*1290*/  LDCU UR28, c[0x0][0xb0c] ;  /* 0x00016180ff1c77ac */ /* 0x000e620008000800 */
[----:B------:R-:W1:Y:S01]  /*12a0*/  LDCU UR4, c[0x0][0xb20] ;  /* 0x00016400ff0477ac */ /* 0x000e620008000800 */
[----:B------:R-:W1:Y:S01]  /*12b0*/  LDCU.64 UR8, c[0x0][0xb28] ;  /* 0x00016500ff0877ac */ /* 0x000e620008000a00 */
[----:B--2---:R-:W-:Y:S02]  /*12c0*/  UISETP.NE.AND UP0, UPT, UR14, 0x1, UPT ;  /* 0x000000010e00788c */ /* 0x004fe4000bf05270 */
[----:B----4-:R-:W-:Y:S02]  /*12d0*/  UIMAD.WIDE.U32 UR10, UR5, UR15, URZ ;  /* 0x0000000f050a72a5 */ /* 0x010fe4000f8e00ff */
[----:B---3--:R-:W-:-:S02]  /*12e0*/  UIMAD.WIDE.U32 UR22, UR6, UR12, URZ ;  /* 0x0000000c061672a5 */ /* 0x008fc4000f8e00ff */
[----:B-1----:R-:W-:Y:S02]  /*12f0*/  UISETP.NE.AND UP1, UPT, UR28, 0x1, UPT ;  /* 0x000000011c00788c */ /* 0x002fe4000bf25270 */
[----:B------:R-:W-:Y:S01]  /*1300*/  UISETP.NE.AND UP2, UPT, UR21, 0x1, UPT ;  /* 0x000000011500788c */ /* 0x000fe2000bf45270 */
[----:B------:R-:W-:Y:S02]  /*1310*/  UMOV UR10, UR11 ;  /* 0x0000000b000a7c82 */ /* 0x000fe40008000000 */
[----:B------:R-:W-:Y:S01]  /*1320*/  UMOV UR22, UR23 ;  /* 0x0000001700167c82 */ /* 0x000fe20008000000 */
[----:B------:R-:W-:Y:S02]  /*1330*/  @UP0 USHF.R.U32.HI UR5, URZ, UR4, UR10 ;  /* 0x00000004ff050299 */ /* 0x000fe4000801160a */
[----:B------:R-:W-:Y:S02]  /*1340*/  UIMAD.WIDE.U32 UR24, UR20, UR15, URZ ;  /* 0x0000000f141872a5 */ /* 0x000fe4000f8e00ff */
[----:B------:R-:W-:-:S02]  /*1350*/  UIMAD.WIDE.U32 UR10, UR5, UR8, URZ ;  /* 0x00000008050a72a5 */ /* 0x000fc4000f8e00ff */
[----:B------:R-:W-:Y:S02]  /*1360*/  @UP1 USHF.R.U32.HI UR6, URZ, UR13, UR22 ;  /* 0x0000000dff061299 */ /* 0x000fe40008011616 */
[----:B------:R-:W-:Y:S02]  /*1370*/  UIMAD.WIDE.U32 UR18, UR16, UR12, URZ ;  /* 0x0000000c101272a5 */ /* 0x000fe4000f8e00ff */
[----:B------:R-:W-:Y:S01]  /*1380*/  UIMAD.WIDE.U32 UR22, UR6, UR8, URZ ;  /* 0x00000008061672a5 */ /* 0x000fe2000f8e00ff */
[----:B------:R-:W-:Y:S01]  /*1390*/  UMOV UR24, UR25 ;  /* 0x0000001900187c82 */ /* 0x000fe20008000000 */
[----:B------:R-:W-:Y:S01]  /*13a0*/  UMOV UR10, UR11 ;  /* 0x0000000b000a7c82 */ /* 0x000fe20008000000 */
[----:B------:R-:W-:Y:S02]  /*13b0*/  USHF.R.U32.HI UR24, URZ, UR4, UR24 ;  /* 0x00000004ff187299 */ /* 0x000fe40008011618 */
[----:B------:R-:W-:Y:S02]  /*13c0*/  @UP2 USHF.R.U32.HI UR5, URZ, UR9, UR10 ;  /* 0x00000009ff052299 */ /* 0x000fe4000801160a */
[----:B------:R-:W-:Y:S01]  /*13d0*/  UMOV UR7, UR23 ;  /* 0x0000001700077c82 */ /* 0x000fe20008000000 */
[----:B------:R-:W-:Y:S01]  /*13e0*/  UMOV UR18, UR19 ;  /* 0x0000001300127c82 */ /* 0x000fe20008000000 */
[----:B------:R-:W-:-:S02]  /*13f0*/  @UP2 USHF.R.U32.HI UR6, URZ, UR9, UR7 ;  /* 0x00000009ff062299 */ /* 0x000fc40008011607 */
[----:B------:R-:W-:Y:S02]  /*1400*/  USHF.R.U32.HI UR18, URZ, UR13, UR18 ;  /* 0x0000000dff127299 */ /* 0x000fe40008011612 */
[----:B------:R-:W-:Y:S02]  /*1410*/  USEL UR4, UR20, UR24, !UP0 ;  /* 0x0000001814047287 */ /* 0x000fe4000c000000 */
[----:B------:R-:W-:Y:S02]  /*1420*/  UIMAD UR7, UR5, UR21, URZ ;  /* 0x00000015050772a4 */ /* 0x000fe4000f8e02ff */
[----:B------:R-:W-:Y:S02]  /*1430*/  USEL UR5, UR16, UR18, !UP1 ;  /* 0x0000001210057287 */ /* 0x000fe4000c800000 */
[----:B------:R-:W-:Y:S02]  /*1440*/  UIMAD UR12, UR6, UR21, URZ ;  /* 0x00000015060c72a4 */ /* 0x000fe4000f8e02ff */
[----:B------:R-:W-:-:S02]  /*1450*/  UISETP.GE.AND UP0, UPT, UR4, UR7, UPT ;  /* 0x000000070400728c */ /* 0x000fc4000bf06270 */
[----:B------:R-:W-:Y:S02]  /*1460*/  UIMAD.WIDE.U32 UR10, UR4, UR8, URZ ;  /* 0x00000008040a72a5 */ /* 0x000fe4000f8e00ff */
[----:B------:R-:W-:Y:S02]  /*1470*/  UISETP.GE.OR UP0, UPT, UR5, UR12, UP0 ;  /* 0x0000000c0500728c */ /* 0x000fe40008706670 */
[----:B------:R-:W-:Y:S02]  /*1480*/  UIMAD.WIDE.U32 UR12, UR5, UR8, URZ ;  /* 0x00000008050c72a5 */ /* 0x000fe4000f8e00ff */
[----:B------:R-:W-:Y:S01]  /*1490*/  UIADD3 UR10, UPT, UPT, -UR4, URZ, URZ ;  /* 0x000000ff040a7290 */ /* 0x000fe2000fffe1ff */
[----:B------:R-:W-:Y:S01]  /*14a0*/  UMOV UR8, UR11 ;  /* 0x0000000b00087c82 */ /* 0x000fe20008000000 */
[----:B------:R-:W-:Y:S02]  /*14b0*/  UIADD3 UR11, UPT, UPT, -UR5, URZ, URZ ;  /* 0x000000ff050b7290 */ /* 0x000fe4000fffe1ff */
[----:B------:R-:W-:-:S03]  /*14c0*/  USHF.R.U32.HI UR8, URZ, UR9, UR8 ;  /* 0x00000009ff087299 */ /* 0x000fc60008011608 */
[----:B------:R-:W-:Y:S01]  /*14d0*/  @!UP0 UMOV UR7, UR13 ;  /* 0x0000000d00078c82 */ /* 0x000fe20008000000 */
[----:B------:R-:W-:Y:S02]  /*14e0*/  UIMAD UR20, UR14, UR10, UR20 ;  /* 0x0000000a0e1472a4 */ /* 0x000fe4000f8e0214 */
[----:B------:R-:W-:Y:S02]  /*14f0*/  USEL UR8, UR4, UR8, !UP2 ;  /* 0x0000000804087287 */ /* 0x000fe4000d000000 */
[----:B------:R-:W-:Y:S02]  /*1500*/  @!UP0 USHF.R.U32.HI UR7, URZ, UR9, UR7 ;  /* 0x00000009ff078299 */ /* 0x000fe40008011607 */
[----:B------:R-:W-:Y:S02]  /*1510*/  UIADD3 UR9, UPT, UPT, -UR8, URZ, URZ ;  /* 0x000000ff08097290 */ /* 0x000fe4000fffe1ff */
[----:B------:R-:W-:Y:S02]  /*1520*/  @!UP0 USEL UR7, UR5, UR7, !UP2 ;  /* 0x0000000705078287 */ /* 0x000fe4000d000000 */
[----:B------:R-:W-:-:S02]  /*1530*/  UIMAD UR9, UR21, UR9, UR4 ;  /* 0x00000009150972a4 */ /* 0x000fc4000f8e0204 */
[----:B------:R-:W-:Y:S02]  /*1540*/  @!UP0 UIADD3 UR8, UPT, UPT, UR8, -UR7, URZ ;  /* 0x8000000708088290 */ /* 0x000fe4000fffe0ff */
[----:B------:R-:W-:Y:S02]  /*1550*/  @!UP0 UIMAD UR6, UR9, UR6, UR7 ;  /* 0x00000006090682a4 */ /* 0x000fe4000f8e0207 */
[----:B------:R-:W-:Y:S02]  /*1560*/  @!UP0 UIMAD UR4, UR8, UR21, UR5 ;  /* 0x00000015080482a4 */ /* 0x000fe4000f8e0205 */
[----:B------:R-:W-:Y:S02]  /*1570*/  UIMAD UR16, UR28, UR11, UR16 ;  /* 0x0000000b1c1072a4 */ /* 0x000fe4000f8e0210 */
[----:B------:R-:W-:Y:S01]  /*1580*/  UIMAD UR20, UR4, UR14, UR20 ;  /* 0x0000000e041472a4 */ /* 0x000fe2000f8e0214 */
[----:B------:R-:W-:Y:S02]  /*1590*/  @!UP0 UMOV UR5, UR6 ;  /* 0x0000000600058c82 */ /* 0x000fe40008000000 */
[----:B------:R-:W-:-:S12]  /*15a0*/  UIMAD UR16, UR5, UR28, UR16 ;  /* 0x0000001c051072a4 */ /* 0x000fd8000f8e0210 */
.L_x_18:
[----:B------:R-:W-:Y:S02]  /*15b0*/  UISETP.NE.AND UP1, UPT, UR29, 0x1, UPT ;  /* 0x000000011d00788c */ /* 0x000fe4000bf25270 */
[----:B------:R-:W-:Y:S02]  /*15c0*/  ULOP3.LUT UR27, UR27, 0xffff, URZ, 0xc0, !UPT ;  /* 0x0000ffff1b1b7892 */ /* 0x000fe4000f8ec0ff */
[----:B------:R-:W-:Y:S02]  /*15d0*/  ULOP3.LUT UR26, UR26, 0xffff, URZ, 0xc0, !UPT ;  /* 0x0000ffff1a1a7892 */ /* 0x000fe4000f8ec0ff */
[----:B------:R-:W-:Y:S02]  /*15e0*/  UISETP.NE.AND UP0, UPT, UR17, 0x2, UPT ;  /* 0x000000021100788c */ /* 0x000fe4000bf05270 */
[----:B------:R-:W-:Y:S02]  /*15f0*/  ULOP3.LUT UR31, UR31, 0x800, URZ, 0xc0, !UPT ;  /* 0x000008001f1f7892 */ /* 0x000fe4000f8ec0ff */
[----:B------:R-:W-:-:S02]  /*1600*/  ULOP3.LUT UR30, UR30, 0x2000, URZ, 0xc0, !UPT ;  /* 0x000020001e1e7892 */ /* 0x000fc4000f8ec0ff */
[----:B------:R-:W-:Y:S02]  /*1610*/  USHF.L.U32 UR27, UR34, UR27, URZ ;  /* 0x0000001b221b7299 */ /* 0x000fe400080006ff */
[----:B------:R-:W-:Y:S01]  /*1620*/  USHF.L.U32 UR26, UR33, UR26, URZ ;  /* 0x0000001a211a7299 */ /* 0x000fe200080006ff */
[----:B------:R-:W-:Y:S11]  /*1630*/  BRA.U UP1, `(.L_x_19) ;  /* 0x0000000101447547 */ /* 0x000ff6000b800000 */
[----:B------:R-:W2:Y:S01]  /*1640*/  LDCU.128 UR8, c[0x0][0xb10] ;  /* 0x00016200ff0877ac */ /* 0x000ea20008000c00 */
[----:B------:R-:W3:Y:S01]  /*1650*/  LDCU UR12, c[0x0][0xb0c] ;  /* 0x00016180ff0c77ac */ /* 0x000ee20008000800 */
[----:B------:R-:W4:Y:S01]  /*1660*/  LDCU UR13, c[0x0][0xb20] ;  /* 0x00016400ff0d77ac */ /* 0x000f220008000800 */
[----:B--2---:R-:W-:Y:S02]  /*1670*/  UIMAD.WIDE.U32 UR6, UR16, UR8, URZ ;  /* 0x00000008100672a5 */ /* 0x004fe4000f8e00ff */
[----:B------:R-:W-:Y:S02]  /*1680*/  UIMAD.WIDE.U32 UR4, UR20, UR11, URZ ;  /* 0x0000000b140472a5 */ /* 0x000fe4000f8e00ff */
[----:B---3--:R-:W-:Y:S02]  /*1690*/  UISETP.NE.AND UP2, UPT, UR12, 0x1, UPT ;  /* 0x000000010c00788c */ /* 0x008fe4000bf45270 */
[----:B------:R-:W-:Y:S01]  /*16a0*/  UISETP.NE.AND UP1, UPT, UR10, 0x1, UPT ;  /* 0x000000010a00788c */ /* 0x000fe2000bf25270 */
[----:B------:R-:W-:-:S02]  /*16b0*/  UMOV UR6, UR7 ;  /* 0x0000000700067c82 */ /* 0x000fc40008000000 */
[----:B------:R-:W-:Y:S01]  /*16c0*/  UMOV UR4, UR5 ;  /* 0x0000000500047c82 */ /* 0x000fe20008000000 */
[----:B------:R-:W-:Y:S02]  /*16d0*/  USHF.R.U32.HI UR6, URZ, UR9, UR6 ;  /* 0x00000009ff067299 */ /* 0x000fe40008011606 */
[----:B----4-:R-:W-:Y:S02]  /*16e0*/  USHF.R.U32.HI UR4, URZ, UR13, UR4 ;  /* 0x0000000dff047299 */ /* 0x010fe40008011604 */
[----:B------:R-:W-:Y:S02]  /*16f0*/  USEL UR5, UR16, UR6, !UP2 ;  /* 0x0000000610057287 */ /* 0x000fe4000d000000 */
[----:B------:R-:W-:-:S04]  /*1700*/  USEL UR4, UR20, UR4, !UP1 ;  /* 0x0000000414047287 */ /* 0x000fc8000c800000 */
[----:B------:R-:W-:Y:S02]  /*1710*/  UIADD3 UR6, UPT, UPT, UR5, -UR4, URZ ;  /* 0x8000000405067290 */ /* 0x000fe4000fffe0ff */
[----:B------:R-:W-:Y:S02]  /*1720*/  UIADD3 UR4, UPT, UPT, -UR5, UR4, URZ ;  /* 0x0000000405047290 */ /* 0x000fe4000fffe1ff */
[----:B------:R-:W-:Y:S02]  /*1730*/  UIMAD UR20, UR6, UR10, UR20 ;  /* 0x0000000a061472a4 */ /* 0x000fe4000f8e0214 */
[----:B------:R-:W-:-:S12]  /*1740*/  UIMAD UR16, UR4, UR12, UR16 ;  /* 0x0000000c041072a4 */ /* 0x000fd8000f8e0210 */
.L_x_19:
[----:B------:R-:W-:Y:S05]  /*1750*/  BRA.U !UP5, `(.L_x_20) ;  /* 0x000000010d0c7547 */ /* 0x000fea000b800000 */
[----:B------:R-:W-:Y:S01]  /*1760*/  UCGABAR_WAIT ;  /* 0x0000000000007dc7 */ /* 0x000fe20008000000 */
[----:B------:R-:W-:Y:S01]  /*1770*/  CCTL.IVALL ;  /* 0x00000000ff00798f */ /* 0x000fe20002000000 */
[----:B------:R-:W-:Y:S05]  /*1780*/  BRA `(.L_x_21) ;  /* 0x0000000000047947 */ /* 0x000fea0003800000 */
.L_x_20:
[----:B------:R-:W-:Y:S06]  /*1790*/  BAR.SYNC.DEFER_BLOCKING 0x0 ;  /* 0x0000000000007b1d */ /* 0x000fec0000010000 */
.L_x_21:
[----:B------:R-:W-:Y:S05]  /*17a0*/  BRA.U UP0, `(.L_x_22) ;  /* 0x0000001100dc7547 */ /* 0x000fea000b800000 */
[----:B------:R-:W2:Y:S01]  /*17b0*/  LDCU UR7, c[0x0][0x38c] ;  /* 0x00007180ff0777ac */ /* 0x000ea20008000800 */
[----:B------:R-:W3:Y:S01]  /*17c0*/  S2UR UR8, SR_CgaCtaId ;  /* 0x00000000000879c3 */ /* 0x000ee20000008800 */
[----:B------:R-:W-:Y:S01]  /*17d0*/  PLOP3.LUT P1, PT, PT, PT, UP3, 0x80, 0x8 ;  /* 0x000000000008781c */ /* 0x000fe20003f2f038 */
[----:B------:R-:W-:Y:S01]  /*17e0*/  IMAD.MOV.U32 R12, RZ, RZ, 0x1 ;  /* 0x00000001ff0c7424 */ /* 0x000fe200078e00ff */
[----:B------:R-:W-:Y:S01]  /*17f0*/  UISETP.NE.AND UP0, UPT, UR17, URZ, UPT ;  /* 0x000000ff1100728c */ /* 0x000fe2000bf05270 */
[----:B------:R-:W-:Y:S01]  /*1800*/  ISETP.EQ.OR P2, PT, R0, RZ, P3 ;  /* 0x000000ff0000720c */ /* 0x000fe20001f42670 */
[----:B------:R-:W-:Y:S01]  /*1810*/  UMOV UR21, 0x400 ;  /* 0x0000040000157882 */ /* 0x000fe20000000000 */
[----:B------:R-:W-:Y:S01]  /*1820*/  USHF.L.U32 UR5, UR32, 0x5, URZ ;  /* 0x0000000520057899 */ /* 0x000fe200080006ff */
[----:B------:R-:W-:Y:S01]  /*1830*/  PLOP3.LUT P1, PT, P1, PT, PT, 0x8, 0x80 ;  /* 0x000000000080781c */ /* 0x000fe20000f2e170 */
[----:B------:R-:W-:Y:S01]  /*1840*/  USEL UR25, UR48, 0x2, UP0 ;  /* 0x0000000230197887 */ /* 0x000fe20008000000 */
[----:B------:R-:W-:Y:S01]  /*1850*/  CS2R R10, SRZ ;  /* 0x00000000000a7805 */ /* 0x000fe2000001ff00 */
[----:B------:R-:W-:Y:S01]  /*1860*/  IMAD.MOV.U32 R9, RZ, RZ, RZ ;  /* 0x000000ffff097224 */ /* 0x000fe200078e00ff */
[----:B------:R-:W4:Y:S01]  /*1870*/  LDCU UR43, c[0x0][0x370] ;  /* 0x00006e00ff2b77ac */ /* 0x000f220008000800 */
[----:B------:R-:W-:Y:S01]  /*1880*/  IMAD.MOV.U32 R8, RZ, RZ, 0x1 ;  /* 0x00000001ff087424 */ /* 0x000fe200078e00ff */
[----:B------:R-:W1:Y:S01]  /*1890*/  LDCU.64 UR28, c[0x0][0x348] ;  /* 0x00006900ff1c77ac */ /* 0x000e620008000a00 */
[----:B--2---:R-:W-:-:S02]  /*18a0*/  UIADD3 UR6, UPT, UPT, UR7, 0x3f, URZ ;  /* 0x0000003f07067890 */ /* 0x004fc4000fffe0ff */
[----:B------:R-:W-:Y:S02]  /*18b0*/  UIADD3 UR49, UPT, UPT, UR7, 0x7e, URZ ;  /* 0x0000007e07317890 */ /* 0x000fe4000fffe0ff */
[----:B------:R-:W-:Y:S02]  /*18c0*/  USHF.R.S32.HI UR4, URZ, 0x1f, UR6 ;  /* 0x0000001fff047899 */ /* 0x000fe40008011406 */
[----:B---3--:R-:W-:Y:S02]  /*18d0*/  ULEA UR21, UR8, UR21, 0x18 ;  /* 0x0000001508157291 */ /* 0x008fe4000f8ec0ff */
[----:B------:R-:W-:Y:S02]  /*18e0*/  ULEA.HI UR4, UR4, UR6, URZ, 0x6 ;  /* 0x0000000604047291 */ /* 0x000fe4000f8f30ff */
[----:B------:R-:W-:Y:S02]  /*18f0*/  UIADD3 UR6, UPT, UPT, UR7, -0x1, URZ ;  /* 0xffffffff07067890 */ /* 0x000fe4000fffe0ff */
[----:B------:R-:W-:-:S02]  /*1900*/  USHF.R.S32.HI UR45, URZ, 0x6, UR4 ;  /* 0x00000006ff2d7899 */ /* 0x000fc40008011404 */
[----:B------:R-:W-:Y:S02]  /*1910*/  UISETP.GE.U32.AND UP1, UPT, UR6, -0x7f, UPT ;  /* 0xffffff810600788c */ /* 0x000fe4000bf26070 */
[----:B------:R-:W-:Y:S02]  /*1920*/  UISETP.LT.U32.AND UP0, UPT, UR45, 0x4, UPT ;  /* 0x000000042d00788c */ /* 0x000fe4000bf01070 */
[----:B------:R-:W-:Y:S02]  /*1930*/  ULEA UR38, UR31, UR21, 0x1 ;  /* 0x000000151f267291 */ /* 0x000fe4000f8e08ff */
[----:B------:R-:W-:Y:S02]  /*1940*/  USEL UR44, UR45, 0x4, UP0 ;  /* 0x000000042d2c7887 */ /* 0x000fe40008000000 */
[----:B------:R-:W-:Y:S02]  /*1950*/  ULEA UR37, UR30, UR21, 0x1 ;  /* 0x000000151e257291 */ /* 0x000fe4000f8e08ff */
[----:B------:R-:W-:-:S02]  /*1960*/  UIADD3 UR24, UPT, UPT, UR44, -0x1, URZ ;  /* 0xffffffff2c187890 */ /* 0x000fc4000fffe0ff */
[----:B------:R-:W-:Y:S01]  /*1970*/  @UP1 UIADD3 UR24, UPT, UPT, UR44, URZ, URZ ;  /* 0x000000ff2c181290 */ /* 0x000fe2000fffe0ff */
[----:B------:R-:W2:Y:S01]  /*1980*/  LDCU UR41, c[0x0][0x374] ;  /* 0x00006e80ff2977ac */ /* 0x000ea20008000800 */
[----:B------:R-:W-:Y:S02]  /*1990*/  ULOP3.LUT UR47, UR5, 0x20, URZ, 0xe2, !UPT ;  /* 0x00000020052f7892 */ /* 0x000fe4000f8ee2ff */
[----:B------:R-:W-:Y:S02]  /*19a0*/  UIADD3 UR38, UPT, UPT, UR38, 0x8800, URZ ;  /* 0x0000880026267890 */ /* 0x000fe4000fffe0ff */
[----:B------:R-:W-:Y:S02]  /*19b0*/  UIADD3 UR37, UPT, UPT, UR37, 0x10800, URZ ;  /* 0x0001080025257890 */ /* 0x000fe4000fffe0ff */
[----:B------:R-:W-:Y:S02]  /*19c0*/  UIADD3 UR46, UPT, UPT, UR45, -UR44, URZ ;  /* 0x8000002c2d2e7290 */ /* 0x000fe4000fffe0ff */
[----:B------:R-:W-:Y:S01]  /*19d0*/  UIADD3 UR24, UPT, UPT, UR24, 0x1, URZ ;  /* 0x0000000118187890 */ /* 0x000fe2000fffe0ff */
[----:B-1--4-:R-:W-:-:S11]  /*19e0*/  UMOV UR7, URZ ;  /* 0x000000ff00077c82 */ /* 0x012fd60008000000 */
.L_x_42:
[----:B-1----:R-:W1:Y:S02]  /*19f0*/  S2UR UR4, SR_CgaCtaId ;  /* 0x00000000000479c3 */ /* 0x002e640000008800 */
[----:B-1----:R-:W-:-:S09]  /*1a00*/  UISETP.NE.AND UP0, UPT, UR4, URZ, UPT ;  /* 0x000000ff0400728c */ /* 0x002fd2000bf05270 */
[----:B------:R-:W-:Y:S05]  /*1a10*/  BRA.U UP0, `(.L_x_23) ;  /* 0x0000000100287547 */ /* 0x000fea000b800000 */
[----:B------:R-:W-:Y:S02]  /*1a20*/  LEA R0, R9, UR21, 0x3 ;  /* 0x0000001509007c11 */ /* 0x000fe4000f8e18ff */
[----:B------:R-:W-:-:S04]  /*1a30*/  SHF.L.U32 R3, R8, 0x1f, RZ ;  /* 0x0000001f08037819 */ /* 0x000fc800000006ff */
[----:B------:R-:W1:Y:S02]  /*1a40*/  SYNCS.PHASECHK.TRANS64.TRYWAIT P0, [R0+URZ+0x100], R3 ;  /* 0x00010003000075a7 */ /* 0x000e6400080011ff */
[----:B-1----:R-:W-:Y:S05]  /*1a50*/  @!P0 BRA `(.L_x_24) ;  /* 0x0000007c00508947 */ /* 0x002fea0003800000 */
.L_x_138:
[----:B------:R3:W-:Y:S01]  /*1a60*/  SYNCS.ARRIVE.TRANS64.A1T0 RZ, [R0+URZ+0xf0], RZ ;  /* 0x0000f0ff00ff79a7 */ /* 0x0007e200081000ff */
[----:B------:R-:W-:-:S05]  /*1a70*/  VIADD R9, R9, 0x1 ;  /* 0x0000000109097836 */ /* 0x000fca0000000000 */
[----:B------:R-:W-:-:S04]  /*1a80*/  ISETP.NE.AND P0, PT, R9, 0x2, PT ;  /* 0x000000020900780c */ /* 0x000fc80003f05270 */
[----:B-1----:R-:W-:Y:S02]  /*1a90*/  SEL R3, RZ, 0x1, P0 ;  /* 0x00000001ff037807 */ /* 0x002fe40000000000 */
[----:B------:R-:W-:Y:S02]  /*1aa0*/  SEL R9, R9, RZ, P0 ;  /* 0x000000ff09097207 */ /* 0x000fe40000000000 */
[----:B------:R-:W-:-:S07]  /*1ab0*/  LOP3.LUT R8, R8, R3, RZ, 0x3c, !PT ;  /* 0x0000000308087212 */ /* 0x000fce00078e3cff */
.L_x_23:
[----:B------:R-:W-:Y:S01]  /*1ac0*/  ULEA UR4, UR7, UR21, 0x3 ;  /* 0x0000001507047291 */ /* 0x000fe2000f8e18ff */
[----:B---3--:R-:W-:Y:S01]  /*1ad0*/  SHF.L.U32 R0, R12, 0x1f, RZ ;  /* 0x0000001f0c007819 */ /* 0x008fe200000006ff */
[----:B------:R-:W-:Y:S02]  /*1ae0*/  UISETP.GE.U32.AND UP0, UPT, UR49, 0x7f, UPT ;  /* 0x0000007f3100788c */ /* 0x000fe4000bf06070 */
[----:B------:R-:W-:Y:S02]  /*1af0*/  ULEA UR11, UR20, UR50, 0x1 ;  /* 0x00000032140b7291 */ /* 0x000fe4000f8e08ff */
[----:B------:R-:W-:Y:S02]  /*1b00*/  ULEA UR35, UR16, UR47, 0x6 ;  /* 0x0000002f10237291 */ /* 0x000fe4000f8e30ff */
[----:B------:R-:W-:Y:S01]  /*1b10*/  USHF.L.U32 UR11, UR11, 0x7, URZ ;  /* 0x000000070b0b7899 */ /* 0x000fe200080006ff */
[----:B------:R1:W3:Y:S01]  /*1b20*/  SYNCS.PHASECHK.TRANS64.TRYWAIT P0, [UR4+0x20], R0 ;  /* 0x00002000ff0075a7 */ /* 0x0002e20008001104 */
[----:B------:R-:W-:Y:S01]  /*1b30*/  UMOV UR6, URZ ;  /* 0x000000ff00067c82 */ /* 0x000fe20008000000 */
[----:B------:R-:W-:Y:S09]  /*1b40*/  BRA.U !UP0, `(.L_x_25) ;  /* 0x0000000108c87547 */ /* 0x000ff2000b800000 */
[----:B------:R-:W-:Y:S01]  /*1b50*/  UMOV UR13, URZ ;  /* 0x000000ff000d7c82 */ /* 0x000fe20008000000 */
[----:B------:R-:W-:-:S05]  /*1b60*/  UMOV UR4, UR7 ;  /* 0x0000000700047c82 */ /* 0x000fca0008000000 */
.L_x_31:
[----:B------:R-:W-:Y:S01]  /*1b70*/  ULEA UR33, UR4, UR21, 0x3 ;  /* 0x0000001504217291 */ /* 0x000fe2000f8e18ff */
[----:B---3--:R-:W-:Y:S01]  /*1b80*/  @!P3 MOV R2, 0xa000 ;  /* 0x0000a0000002b802 */ /* 0x008fe20000000f00 */
[----:B-1-3--:R-:W-:Y:S10]  /*1b90*/  @P0 BRA `(.L_x_26) ;  /* 0x00000000000c0947 */ /* 0x00aff40003800000 */
[----:B------:R-:W-:-:S04]  /*1ba0*/  SHF.L.U32 R3, R12, 0x1f, RZ ;  /* 0x0000001f0c037819 */ /* 0x000fc800000006ff */
[----:B------:R-:W3:Y:S02]  /*1bb0*/  SYNCS.PHASECHK.TRANS64.TRYWAIT P0, [UR33+0x20], R3 ;  /* 0x00002003ff0075a7 */ /* 0x000ee40008001121 */
[----:B---3--:R-:W-:Y:S05]  /*1bc0*/  @!P0 BRA `(.L_x_27) ;  /* 0x0000007c00088947 */ /* 0x008fea0003800000 */
.L_x_26:
[----:B------:R3:W-:Y:S01]  /*1bd0*/  @!P3 SYNCS.ARRIVE.TRANS64 RZ, [UR33], R2 ;  /* 0x00000002ffffb9a7 */ /* 0x0007e20008000021 */
[----:B------:R-:W-:-:S04]  /*1be0*/  ULOP3.LUT UR5, UR25, 0x2, URZ, 0xfc, !UPT ;  /* 0x0000000219057892 */ /* 0x000fc8000f8efcff */
[----:B------:R-:W-:-:S09]  /*1bf0*/  UISETP.NE.AND UP0, UPT, UR5, 0x2, UPT ;  /* 0x000000020500788c */ /* 0x000fd2000bf05270 */
[----:B------:R-:W-:Y:S05]  /*1c00*/  BRA.U UP0, `(.L_x_28) ;  /* 0x0000000100047547 */ /* 0x000fea000b800000 */
[----:B--2---:R-:W-:Y:S05]  /*1c10*/  BPT.TRAP 0x1 ;  /* 0x000000040000795c */ /* 0x004fea0000300000 */
.L_x_28:
[----:B------:R-:W-:Y:S04]  /*1c20*/  BSSY.RECONVERGENT B0, `(.L_x_29) ;  /* 0x0000003000007945 */ /* 0x000fe80003800200 */
[----:B------:R-:W-:Y:S05]  /*1c30*/  @P2 BRA `(.L_x_30) ;  /* 0x0000000000042947 */ /* 0x000fea0003800000 */
[----:B--2---:R-:W-:Y:S05]  /*1c40*/  BPT.TRAP 0x1 ;  /* 0x000000040000795c */ /* 0x004fea0000300000 */
.L_x_30:
[----:B--2---:R-:W-:Y:S05]  /*1c50*/  BSYNC.RECONVERGENT B0 ;  /* 0x0000000000007941 */ /* 0x004fea0003800200 */
.L_x_29:
[----:B------:R-:W-:Y:S02]  /*1c60*/  UIADD3 UR5, UPT, UPT, UR4, 0x1, URZ ;  /* 0x0000000104057890 */ /* 0x000fe4000fffe0ff */
[----:B------:R-:W-:Y:S02]  /*1c70*/  USHF.L.U32 UR34, UR13, 0x6, URZ ;  /* 0x000000060d227899 */ /* 0x000fe400080006ff */
[----:B------:R-:W-:Y:S02]  /*1c80*/  UISETP.NE.AND UP0, UPT, UR5, 0x4, UPT ;  /* 0x000000040500788c */ /* 0x000fe4000bf05270 */
[----:B------:R-:W-:Y:S02]  /*1c90*/  UIADD3 UR13, UPT, UPT, UR13, 0x1, URZ ;  /* 0x000000010d0d7890 */ /* 0x000fe4000fffe0ff */
[----:B------:R-:W-:Y:S02]  /*1ca0*/  USEL UR6, URZ, 0x1, UP0 ;  /* 0x00000001ff067887 */ /* 0x000fe40008000000 */
[----:B------:R-:W-:-:S02]  /*1cb0*/  USEL UR7, UR5, URZ, UP0 ;  /* 0x000000ff05077287 */ /* 0x000fc40008000000 */
[----:B------:R-:W-:Y:S02]  /*1cc0*/  UIADD3 UR14, UP1, UPT, UR28, 0x80, URZ ;  /* 0x000000801c0e7890 */ /* 0x000fe4000ff3e0ff */
[----:B------:R-:W-:Y:S01]  /*1cd0*/  ULEA UR5, UR7, UR21, 0x3 ;  /* 0x0000001507057291 */ /* 0x000fe2000f8e18ff */
[----:B------:R-:W-:Y:S01]  /*1ce0*/  LOP3.LUT R12, R12, UR6, RZ, 0x3c, !PT ;  /* 0x000000060c0c7c12 */ /* 0x000fe2000f8e3cff */
[----:B------:R-:W-:Y:S02]  /*1cf0*/  ULEA UR6, UR4, UR31, 0xc ;  /* 0x0000001f04067291 */ /* 0x000fe4000f8e60ff */
[----:B------:R-:W-:Y:S01]  /*1d00*/  UIADD3.X UR15, UPT, UPT, URZ, UR29, URZ, UP1, !UPT ;  /* 0x0000001dff0f7290 */ /* 0x000fe20008ffe4ff */
[----:B-1----:R-:W-:Y:S01]  /*1d10*/  SHF.L.U32 R0, R12, 0x1f, RZ ;  /* 0x0000001f0c007819 */ /* 0x002fe200000006ff */
[----:B------:R-:W-:Y:S02]  /*1d20*/  ULEA UR6, UR6, UR21, 0x1 ;  /* 0x0000001506067291 */ /* 0x000fe4000f8e08ff */
[----:B------:R-:W-:Y:S01]  /*1d30*/  UPRMT UR16, URZ, 0x5410, UR27 ;  /* 0x00005410ff107896 */ /* 0x000fe2000800001b */
[----:B------:R4:W1:Y:S01]  /*1d40*/  SYNCS.PHASECHK.TRANS64.TRYWAIT P0, [UR5+0x20], R0 ;  /* 0x00002000ff0075a7 */ /* 0x0008620008001105 */
[----:B------:R-:W-:-:S02]  /*1d50*/  ULEA UR5, UR4, UR30, 0xe ;  /* 0x0000001e04057291 */ /* 0x000fc4000f8e70ff */
[----:B------:R-:W-:Y:S02]  /*1d60*/  UIADD3 UR4, UP0, UPT, UR28, 0x180, URZ ;  /* 0x000001801c047890 */ /* 0x000fe4000ff1e0ff */
[----:B------:R-:W-:Y:S02]  /*1d70*/  ULEA UR5, UR5, UR21, 0x1 ;  /* 0x0000001505057291 */ /* 0x000fe4000f8e08ff */
[----:B------:R-:W-:Y:S02]  /*1d80*/  UIADD3 UR32, UPT, UPT, UR6, 0x8800, URZ ;  /* 0x0000880006207890 */ /* 0x000fe4000fffe0ff */
[----:B------:R-:W-:Y:S02]  /*1d90*/  UIADD3 UR8, UPT, UPT, UR5, 0x10800, URZ ;  /* 0x0001080005087890 */ /* 0x000fe4000fffe0ff */
[----:B------:R-:W-:Y:S02]  /*1da0*/  UIADD3.X UR5, UPT, UPT, URZ, UR29, URZ, UP0, !UPT ;  /* 0x0000001dff057290 */ /* 0x000fe400087fe4ff */
[----:B------:R-:W-:-:S02]  /*1db0*/  UISETP.NE.AND UP0, UPT, UR13, UR24, UPT ;  /* 0x000000180d00728c */ /* 0x000fc4000bf05270 */
[----:B------:R-:W-:Y:S01]  /*1dc0*/  UPRMT UR6, URZ, 0x5410, UR26 ;  /* 0x00005410ff067896 */ /* 0x000fe2000800001a */
[----:B------:R-:W-:Y:S01]  /*1dd0*/  UMOV UR18, 0x0 ;  /* 0x0000000000127882 */ /* 0x000fe20000000000 */
[----:B------:R-:W-:Y:S01]  /*1de0*/  UMOV UR19, 0x10000000 ;  /* 0x1000000000137882 */ /* 0x000fe20000000000 */
[----:B------:R-:W-:Y:S01]  /*1df0*/  UMOV UR12, UR36 ;  /* 0x00000024000c7c82 */ /* 0x000fe20008000000 */
[----:B------:R-:W-:Y:S01]  /*1e00*/  UMOV UR9, UR33 ;  /* 0x0000002100097c82 */ /* 0x000fe20008000000 */
[----:B------:R-:W-:Y:S01]  /*1e10*/  UMOV UR10, UR34 ;  /* 0x00000022000a7c82 */ /* 0x000fe20008000000 */
[----:B------:R-:W-:Y:S03]  /*1e20*/  UTMALDG.3D.MULTICAST [UR32], [UR14], UR16, desc[UR18] ;  /* 0x000012200e0073b4 */ /* 0x000fe60008011810 */
[----:B------:R2:W-:Y:S02]  /*1e30*/  UTMALDG.3D.MULTICAST [UR8], [UR4], UR6, desc[UR18] ;  /* 0x00001208040073b4 */ /* 0x0005e40008011806 */
[----:B--2---:R-:W-:Y:S01]  /*1e40*/  UMOV UR6, UR24 ;  /* 0x0000001800067c82 */ /* 0x004fe20008000000 */
[----:B------:R-:W-:Y:S01]  /*1e50*/  UMOV UR4, UR7 ;  /* 0x0000000700047c82 */ /* 0x000fe20008000000 */
[----:B----4-:R-:W-:Y:S05]  /*1e60*/  BRA.U UP0, `(.L_x_31) ;  /* 0xfffffffd00407547 */ /* 0x010fea000b83ffff */
.L_x_25:
[----:B------:R-:W-:Y:S01]  /*1e70*/  ULEA UR4, UR7, UR21, 0x3 ;  /* 0x0000001507047291 */ /* 0x000fe2000f8e18ff */
[----:B-1----:R-:W-:Y:S01]  /*1e80*/  SHF.L.U32 R0, R12, 0x1f, RZ ;  /* 0x0000001f0c007819 */ /* 0x002fe200000006ff */
[----:B------:R-:W-:Y:S01]  /*1e90*/  @!P1 SYNCS.ARRIVE.TRANS64.A1T0 RZ, [UR21+0x88], RZ ;  /* 0x000088ffffff99a7 */ /* 0x000fe20008100015 */
[----:B------:R-:W-:-:S06]  /*1ea0*/  UISETP.GT.AND UP0, UPT, UR45, UR44, UPT ;  /* 0x0000002c2d00728c */ /* 0x000fcc000bf04270 */
[----:B---3--:R1:W3:Y:S03]  /*1eb0*/  SYNCS.PHASECHK.TRANS64.TRYWAIT P0, [UR4+0x20], R0 ;  /* 0x00002000ff0075a7 */ /* 0x0082e60008001104 */
[----:B------:R-:W-:Y:S05]  /*1ec0*/  BRA.U !UP0, `(.L_x_32) ;  /* 0x0000000108bc7547 */ /* 0x000fea000b800000 */
[----:B------:R-:W-:Y:S01]  /*1ed0*/  UIADD3 UR13, UPT, UPT, UR46, UR6, URZ ;  /* 0x000000062e0d7290 */ /* 0x000fe2000fffe0ff */
[----:B------:R-:W-:-:S11]  /*1ee0*/  UMOV UR4, UR7 ;  /* 0x0000000700047c82 */ /* 0x000fd60008000000 */
.L_x_38:
[----:B------:R-:W-:Y:S01]  /*1ef0*/  ULEA UR17, UR4, UR21, 0x3 ;  /* 0x0000001504117291 */ /* 0x000fe2000f8e18ff */
[----:B---3--:R-:W-:Y:S01]  /*1f00*/  @!P3 MOV R2, 0xa000 ;  /* 0x0000a0000002b802 */ /* 0x008fe20000000f00 */
[----:B-1-3--:R-:W-:Y:S10]  /*1f10*/  @P0 BRA `(.L_x_33) ;  /* 0x00000000000c0947 */ /* 0x00aff40003800000 */
[----:B------:R-:W-:-:S04]  /*1f20*/  SHF.L.U32 R3, R12, 0x1f, RZ ;  /* 0x0000001f0c037819 */ /* 0x000fc800000006ff */
[----:B------:R-:W3:Y:S02]  /*1f30*/  SYNCS.PHASECHK.TRANS64.TRYWAIT P0, [UR17+0x20], R3 ;  /* 0x00002003ff0075a7 */ /* 0x000ee40008001111 */
[----:B---3--:R-:W-:Y:S05]  /*1f40*/  @!P0 BRA `(.L_x_34) ;  /* 0x0000007800408947 */ /* 0x008fea0003800000 */
.L_x_33:
[----:B------:R3:W-:Y:S01]  /*1f50*/  @!P3 SYNCS.ARRIVE.TRANS64 RZ, [UR17], R2 ;  /* 0x00000002ffffb9a7 */ /* 0x0007e20008000011 */
[----:B------:R-:W-:-:S04]  /*1f60*/  ULOP3.LUT UR5, UR25, 0x2, URZ, 0xfc, !UPT ;  /* 0x0000000219057892 */ /* 0x000fc8000f8efcff */
[----:B------:R-:W-:-:S09]  /*1f70*/  UISETP.NE.AND UP0, UPT, UR5, 0x2, UPT ;  /* 0x000000020500788c */ /* 0x000fd2000bf05270 */
[----:B------:R-:W-:Y:S05]  /*1f80*/  BRA.U UP0, `(.L_x_35) ;  /* 0x0000000100047547 */ /* 0x000fea000b800000 */
[----:B--2---:R-:W-:Y:S05]  /*1f90*/  BPT.TRAP 0x1 ;  /* 0x000000040000795c */ /* 0x004fea0000300000 */
.L_x_35:
[----:B------:R-:W-:Y:S04]  /*1fa0*/  BSSY.RECONVERGENT B0, `(.L_x_36) ;  /* 0x0000003000007945 */ /* 0x000fe80003800200 */
[----:B------:R-:W-:Y:S05]  /*1fb0*/  @P2 BRA `(.L_x_37) ;  /* 0x0000000000042947 */ /* 0x000fea0003800000 */
[----:B--2---:R-:W-:Y:S05]  /*1fc0*/  BPT.TRAP 0x1 ;  /* 0x000000040000795c */ /* 0x004fea0000300000 */
.L_x_37:
[----:B--2---:R-:W-:Y:S05]  /*1fd0*/  BSYNC.RECONVERGENT B0 ;  /* 0x0000000000007941 */ /* 0x004fea0003800200 */
.L_x_36:
[----:B------:R-:W-:Y:S02]  /*1fe0*/  UIADD3 UR5, UPT, UPT, UR4, 0x1, URZ ;  /* 0x0000000104057890 */ /* 0x000fe4000fffe0ff */
[----:B------:R-:W-:Y:S02]  /*1ff0*/  UIADD3 UR14, UP1, UPT, UR28, 0x80, URZ ;  /* 0x000000801c0e7890 */ /* 0x000fe4000ff3e0ff */
[----:B------:R-:W-:Y:S02]  /*2000*/  UISETP.NE.AND UP0, UPT, UR5, 0x4, UPT ;  /* 0x000000040500788c */ /* 0x000fe4000bf05270 */
[----:B------:R-:W-:Y:S02]  /*2010*/  ULEA UR16, UR4, UR38, 0xd ;  /* 0x0000002604107291 */ /* 0x000fe4000f8e68ff */
[----:B------:R-:W-:Y:S02]  /*2020*/  USEL UR8, URZ, 0x1, UP0 ;  /* 0x00000001ff087887 */ /* 0x000fe40008000000 */
[----:B------:R-:W-:-:S02]  /*2030*/  USEL UR7, UR5, URZ, UP0 ;  /* 0x000000ff05077287 */ /* 0x000fc40008000000 */
[----:B------:R-:W-:Y:S02]  /*2040*/  UIADD3 UR22, UP0, UPT, UR28, 0x180, URZ ;  /* 0x000001801c167890 */ /* 0x000fe4000ff1e0ff */
[----:B------:R-:W-:Y:S01]  /*2050*/  ULEA UR5, UR7, UR21, 0x3 ;  /* 0x0000001507057291 */ /* 0x000fe2000f8e18ff */
[----:B------:R-:W-:Y:S01]  /*2060*/  LOP3.LUT R12, R12, UR8, RZ, 0x3c, !PT ;  /* 0x000000080c0c7c12 */ /* 0x000fe2000f8e3cff */
[----:B------:R-:W-:Y:S02]  /*2070*/  ULEA UR8, UR4, UR37, 0xf ;  /* 0x0000002504087291 */ /* 0x000fe4000f8e78ff */
[----:B------:R-:W-:Y:S01]  /*2080*/  USHF.L.U32 UR18, UR6, 0x6, URZ ;  /* 0x0000000606127899 */ /* 0x000fe200080006ff */
[----:B-1----:R-:W-:Y:S01]  /*2090*/  SHF.L.U32 R0, R12, 0x1f, RZ ;  /* 0x0000001f0c007819 */ /* 0x002fe200000006ff */
[----:B------:R-:W-:Y:S02]  /*20a0*/  UPRMT UR4, URZ, 0x5410, UR27 ;  /* 0x00005410ff047896 */ /* 0x000fe4000800001b */
[----:B------:R-:W-:Y:S01]  /*20b0*/  UIADD3.X UR15, UPT, UPT, URZ, UR29, URZ, UP1, !UPT ;  /* 0x0000001dff0f7290 */ /* 0x000fe20008ffe4ff */
[----:B------:R4:W1:Y:S01]  /*20c0*/  SYNCS.PHASECHK.TRANS64.TRYWAIT P0, [UR5+0x20], R0 ;  /* 0x00002000ff0075a7 */ /* 0x0008620008001105 */
[----:B------:R-:W-:-:S02]  /*20d0*/  UPRMT UR5, URZ, 0x5410, UR26 ;  /* 0x00005410ff057896 */ /* 0x000fc4000800001a */
[----:B------:R-:W-:Y:S01]  /*20e0*/  UIADD3.X UR23, UPT, UPT, URZ, UR29, URZ, UP0, !UPT ;  /* 0x0000001dff177290 */ /* 0x000fe200087fe4ff */
[----:B------:R-:W-:Y:S01]  /*20f0*/  UMOV UR32, 0x0 ;  /* 0x0000000000207882 */ /* 0x000fe20000000000 */
[----:B------:R-:W-:Y:S01]  /*2100*/  UMOV UR33, 0x10000000 ;  /* 0x1000000000217882 */ /* 0x000fe20000000000 */
[----:B------:R-:W-:Y:S01]  /*2110*/  UMOV UR19, UR35 ;  /* 0x0000002300137c82 */ /* 0x000fe20008000000 */
[----:B------:R-:W-:Y:S01]  /*2120*/  UMOV UR20, UR36 ;  /* 0x0000002400147c82 */ /* 0x000fe20008000000 */
[----:B------:R-:W-:Y:S01]  /*2130*/  UMOV UR12, UR36 ;  /* 0x00000024000c7c82 */ /* 0x000fe20008000000 */
[----:B------:R-:W-:Y:S01]  /*2140*/  UMOV UR9, UR17 ;  /* 0x0000001100097c82 */ /* 0x000fe20008000000 */
[----:B------:R-:W-:Y:S01]  /*2150*/  UMOV UR10, UR18 ;  /* 0x00000012000a7c82 */ /* 0x000fe20008000000 */
[----:B------:R2:W-:Y:S01]  /*2160*/  UTMALDG.3D.MULTICAST [UR16], [UR14], UR4, desc[UR32] ;  /* 0x000020100e0073b4 */ /* 0x0005e20008011804 */
[----:B------:R-:W-:-:S04]  /*2170*/  UIADD3 UR6, UPT, UPT, UR6, 0x1, URZ ;  /* 0x0000000106067890 */ /* 0x000fc8000fffe0ff */
[----:B------:R-:W-:Y:S01]  /*2180*/  UISETP.NE.AND UP0, UPT, UR6, UR13, UPT ;  /* 0x0000000d0600728c */ /* 0x000fe2000bf05270 */
[----:B------:R4:W-:Y:S01]  /*2190*/  UTMALDG.3D.MULTICAST [UR8], [UR22], UR5, desc[UR32] ;  /* 0x00002008160073b4 */ /* 0x0009e20008011805 */
[----:B--2---:R-:W-:-:S07]  /*21a0*/  UMOV UR4, UR7 ;  /* 0x0000000700047c82 */ /* 0x004fce0008000000 */
[----:B----4-:R-:W-:Y:S05]  /*21b0*/  BRA.U UP0, `(.L_x_38) ;  /* 0xfffffffd004c7547 */ /* 0x010fea000b83ffff */
.L_x_32:
[C---:B------:R-:W-:Y:S01]  /*21c0*/  LEA R3, R11.reuse, UR21, 0x3 ;  /* 0x000000150b037c11 */ /* 0x040fe2000f8e18ff */
[----:B------:R-:W-:Y:S01]  /*21d0*/  NOP ;  /* 0x0000000000007918 */ /* 0x000fe20000000000 */
[----:B-1----:R-:W-:Y:S02]  /*21e0*/  SHF.L.U32 R0, R10, 0x1f, RZ ;  /* 0x0000001f0a007819 */ /* 0x002fe400000006ff */
[----:B------:R-:W-:Y:S02]  /*21f0*/  LEA R5, R11, UR21, 0x4 ;  /* 0x000000150b057c11 */ /* 0x000fe4000f8e20ff */
[----:B---3--:R-:W1:Y:S02]  /*2200*/  SYNCS.PHASECHK.TRANS64.TRYWAIT P0, [R3+URZ+0x90], R0 ;  /* 0x00009000030075a7 */ /* 0x008e6400080011ff */
[----:B-1----:R-:W-:Y:S05]  /*2210*/  @!P0 BRA `(.L_x_39) ;  /* 0x0000007400a48947 */ /* 0x002fea0003800000 */
.L_x_141:
[----:B------:R-:W3:Y:S01]  /*2220*/  LDS.128 R4, [R5+0x120] ;  /* 0x0001200005047984 */ /* 0x000ee20000000c00 */
[----:B------:R-:W-:Y:S01]  /*2230*/  UISETP.GE.AND UP0, UPT, UR42, 0x1, UPT ;  /* 0x000000012a00788c */ /* 0x000fe2000bf06270 */
[----:B------:R-:W-:Y:S01]  /*2240*/  @!PT LDS RZ, [RZ] ;  /* 0x00000000fffff984 */ /* 0x000fe20000000800 */
[----:B------:R-:W-:Y:S01]  /*2250*/  @!PT LDS RZ, [RZ] ;  /* 0x00000000fffff984 */ /* 0x000fe20000000800 */
[----:B------:R-:W-:Y:S01]  /*2260*/  @!PT LDS RZ, [RZ] ;  /* 0x00000000fffff984 */ /* 0x000fe20000000800 */
[----:B------:R-:W-:Y:S01]  /*2270*/  @!PT LDS RZ, [RZ] ;  /* 0x00000000fffff984 */ /* 0x000fe20000000800 */
[----:B------:R4:W-:Y:S06]  /*2280*/  MEMBAR.ALL.CTA ;  /* 0x0000000000007992 */ /* 0x0009ec0000008000 */
[----:B----4-:R-:W4:Y:S01]  /*2290*/  FENCE.VIEW.ASYNC.S ;  /* 0x00000000000073c6 */ /* 0x010f220000000000 */
[----:B---3--:R-:W-:-:S13]  /*22a0*/  LOP3.LUT P0, RZ, R6, 0x1, RZ, 0xc0, !PT ;  /* 0x0000000106ff7812 */ /* 0x008fda000780c0ff */
[----:B----4-:R-:W-:Y:S01]  /*22b0*/  VOTEU.ANY UP1, P0 ;  /* 0x0000000000ff7886 */ /* 0x010fe20000020100 */
[----:B------:R-:W-:-:S13]  /*22c0*/  PLOP3.LUT P0, PT, PT, PT, UP1, 0x80, 0x8 ;  /* 0x000000000008781c */ /* 0x000fda0003f0f018 */
[----:B-1----:R-:W-:Y:S02]  /*22d0*/  @P0 LOP3.LUT R0, R5, 0xffff, RZ, 0xc0, !PT ;  /* 0x0000ffff05000812 */ /* 0x002fe400078ec0ff */
[----:B------:R-:W-:Y:S02]  /*22e0*/  @P0 MOV R2, R4 ;  /* 0x0000000400020202 */ /* 0x000fe40000000f00 */
[----:B------:R-:W-:Y:S01]  /*22f0*/  @P0 R2UR UR5, R0 ;  /* 0x00000000000502ca */ /* 0x000fe200000e0000 */
[----:B------:R-:W-:Y:S01]  /*2300*/  VIADD R0, R3, 0xa0 ;  /* 0x000000a003007836 */ /* 0x000fe20000000000 */
[----:B------:R-:W-:Y:S02]  /*2310*/  @P0 SHF.R.U32.HI R4, RZ, 0x10, R5 ;  /* 0x00000010ff040819 */ /* 0x000fe40000011605 */
[----:B------:R-:W-:Y:S02]  /*2320*/  @P0 R2UR UR6, R2 ;  /* 0x00000000020602ca */ /* 0x000fe400000e0000 */
[----:B------:R-:W-:-:S02]  /*2330*/  PRMT R0, RZ, 0x654, R0 ;  /* 0x00000654ff007816 */ /* 0x000fc40000000000 */
[----:B------:R-:W-:Y:S02]  /*2340*/  @P0 R2UR UR4, R4 ;  /* 0x00000000040402ca */ /* 0x000fe400000e0000 */
[----:B------:R1:W-:Y:S03]  /*2350*/  SYNCS.ARRIVE.TRANS64.RED.A1T0 RZ, [R0+URZ], RZ ;  /* 0x000000ff00ff79a7 */ /* 0x0003e600081004ff */
[----:B------:R-:W-:-:S04]  /*2360*/  @UP1 UMOV UR39, UR5 ;  /* 0x0000000500271c82 */ /* 0x000fc80008000000 */
[----:B------:R-:W-:-:S04]  /*2370*/  @UP1 UMOV UR40, UR6 ;  /* 0x0000000600281c82 */ /* 0x000fc80008000000 */
[----:B------:R-:W-:Y:S01]  /*2380*/  @UP1 UMOV UR36, UR4 ;  /* 0x0000000400241c82 */ /* 0x000fe20008000000 */
[----:B------:R-:W-:Y:S05]  /*2390*/  BRA.U !UP0, `(.L_x_40) ;  /* 0x0000000108d47547 */ /* 0x000fea000b800000 */
[----:B------:R-:W2:Y:S01]  /*23a0*/  LDCU.128 UR12, c[0x0][0xb10] ;  /* 0x00016200ff0c77ac */ /* 0x000ea20008000c00 */
[----:B------:R-:W3:Y:S01]  /*23b0*/  LDCU UR22, c[0x0][0xb20] ;  /* 0x00016400ff1677ac */ /* 0x000ee20008000800 */
[----:B------:R-:W4:Y:S01]  /*23c0*/  LDCU UR20, c[0x0][0xb0c] ;  /* 0x00016180ff1477ac */ /* 0x000f220008000800 */
[----:B------:R-:W1:Y:S01]  /*23d0*/  LDCU.64 UR8, c[0x0][0xb28] ;  /* 0x00016500ff0877ac */ /* 0x000e620008000a00 */
[----:B------:R-:W-:Y:S02]  /*23e0*/  UISETP.NE.AND UP3, UPT, UR42, 0x1, UPT ;  /* 0x000000012a00788c */ /* 0x000fe4000bf65270 */
[----:B--2---:R-:W-:Y:S02]  /*23f0*/  UIMAD.WIDE.U32 UR10, UR41, UR15, URZ ;  /* 0x0000000f290a72a5 */ /* 0x004fe4000f8e00ff */
[----:B------:R-:W-:Y:S02]  /*2400*/  UIMAD.WIDE.U32 UR4, UR43, UR12, URZ ;  /* 0x0000000c2b0472a5 */ /* 0x000fe4000f8e00ff */
[----:B------:R-:W-:-:S02]  /*2410*/  UISETP.NE.AND UP0, UPT, UR14, 0x1, UPT ;  /* 0x000000010e00788c */ /* 0x000fc4000bf05270 */
[----:B------:R-:W-:Y:S01]  /*2420*/  UIMAD.WIDE.U32 UR18, UR39, UR15, URZ ;  /* 0x0000000f271272a5 */ /* 0x000fe2000f8e00ff */
[----:B------:R-:W-:Y:S02]  /*2430*/  UMOV UR10, UR11 ;  /* 0x0000000b000a7c82 */ /* 0x000fe40008000000 */
[----:B------:R-:W-:Y:S01]  /*2440*/  UMOV UR4, UR5 ;  /* 0x0000000500047c82 */ /* 0x000fe20008000000 */
[----:B---3--:R-:W-:Y:S02]  /*2450*/  USHF.R.U32.HI UR10, URZ, UR22, UR10 ;  /* 0x00000016ff0a7299 */ /* 0x008fe4000801160a */
[----:B----4-:R-:W-:Y:S02]  /*2460*/  UISETP.NE.AND UP2, UPT, UR20, 0x1, UPT ;  /* 0x000000011400788c */ /* 0x010fe4000bf45270 */
[----:B------:R-:W-:Y:S02]  /*2470*/  USHF.R.U32.HI UR4, URZ, UR13, UR4 ;  /* 0x0000000dff047299 */ /* 0x000fe40008011604 */
[----:B------:R-:W-:-:S02]  /*2480*/  USEL UR5, UR41, UR10, !UP0 ;  /* 0x0000000a29057287 */ /* 0x000fc4000c000000 */
[----:B------:R-:W-:Y:S02]  /*2490*/  USEL UR6, UR43, UR4, !UP2 ;  /* 0x000000042b067287 */ /* 0x000fe4000d000000 */
[----:B-1----:R-:W-:Y:S01]  /*24a0*/  UIMAD.WIDE.U32 UR10, UR5, UR8, URZ ;  /* 0x00000008050a72a5 */ /* 0x002fe2000f8e00ff */
[----:B------:R-:W-:Y:S01]  /*24b0*/  UMOV UR4, UR19 ;  /* 0x0000001300047c82 */ /* 0x000fe20008000000 */
[----:B------:R-:W-:Y:S02]  /*24c0*/  UIMAD.WIDE.U32 UR16, UR40, UR12, URZ ;  /* 0x0000000c281072a5 */ /* 0x000fe4000f8e00ff */
[----:B------:R-:W-:-:S03]  /*24d0*/  UIMAD.WIDE.U32 UR18, UR6, UR8, URZ ;  /* 0x00000008061272a5 */ /* 0x000fc6000f8e00ff */
[----:B------:R-:W-:Y:S01]  /*24e0*/  UMOV UR10, UR11 ;  /* 0x0000000b000a7c82 */ /* 0x000fe20008000000 */
[----:B------:R-:W-:Y:S02]  /*24f0*/  USHF.R.U32.HI UR4, URZ, UR22, UR4 ;  /* 0x00000016ff047299 */ /* 0x000fe40008011604 */
[----:B------:R-:W-:Y:S01]  /*2500*/  @UP3 USHF.R.U32.HI UR5, URZ, UR9, UR10 ;  /* 0x00000009ff053299 */ /* 0x000fe2000801160a */
[----:B------:R-:W-:Y:S01]  /*2510*/  UMOV UR16, UR17 ;  /* 0x0000001100107c82 */ /* 0x000fe20008000000 */
[----:B------:R-:W-:Y:S01]  /*2520*/  UMOV UR18, UR19 ;  /* 0x0000001300127c82 */ /* 0x000fe20008000000 */
[----:B------:R-:W-:Y:S02]  /*2530*/  USHF.R.U32.HI UR13, URZ, UR13, UR16 ;  /* 0x0000000dff0d7299 */ /* 0x000fe40008011610 */
[----:B------:R-:W-:Y:S02]  /*2540*/  USEL UR4, UR39, UR4, !UP0 ;  /* 0x0000000427047287 */ /* 0x000fe4000c000000 */
[----:B------:R-:W-:-:S02]  /*2550*/  @UP3 USHF.R.U32.HI UR6, URZ, UR9, UR18 ;  /* 0x00000009ff063299 */ /* 0x000fc40008011612 */
[----:B------:R-:W-:Y:S02]  /*2560*/  UIMAD UR10, UR42, UR5, URZ ;  /* 0x000000052a0a72a4 */ /* 0x000fe4000f8e02ff */
[----:B------:R-:W-:Y:S02]  /*2570*/  USEL UR5, UR40, UR13, !UP2 ;  /* 0x0000000d28057287 */ /* 0x000fe4000d000000 */
[----:B------:R-:W-:Y:S02]  /*2580*/  UIMAD UR12, UR42, UR6, URZ ;  /* 0x000000062a0c72a4 */ /* 0x000fe4000f8e02ff */
[----:B------:R-:W-:Y:S02]  /*2590*/  UISETP.GE.AND UP0, UPT, UR4, UR10, UPT ;  /* 0x0000000a0400728c */ /* 0x000fe4000bf06270 */
[----:B------:R-:W-:Y:S02]  /*25a0*/  UIMAD.WIDE.U32 UR10, UR4, UR8, URZ ;  /* 0x00000008040a72a5 */ /* 0x000fe4000f8e00ff */
[----:B------:R-:W-:-:S02]  /*25b0*/  UISETP.GE.OR UP0, UPT, UR5, UR12, UP0 ;  /* 0x0000000c0500728c */ /* 0x000fc40008706670 */
        /* <DEDUP_REMOVED lines=19> */
.L_x_40:
[----:B------:R-:W3:Y:S02]  /*26f0*/  LDCU UR4, c[0x0][0xb30] ;  /* 0x00016600ff0477ac */ /* 0x000ee40008000800 */
[----:B---3--:R-:W-:-:S09]  /*2700*/  UISETP.NE.AND UP0, UPT, UR4, 0x1, UPT ;  /* 0x000000010400788c */ /* 0x008fd2000bf05270 */
[----:B------:R-:W-:Y:S05]  /*2710*/  BRA.U UP0, `(.L_x_41) ;  /* 0x0000000100447547 */ /* 0x000fea000b800000 */
[----:B------:R-:W3:Y:S01]  /*2720*/  LDCU.128 UR12, c[0x0][0xb10] ;  /* 0x00016200ff0c77ac */ /* 0x000ee20008000c00 */
[----:B------:R-:W4:Y:S01]  /*2730*/  LDCU UR10, c[0x0][0xb0c] ;  /* 0x00016180ff0a77ac */ /* 0x000f220008000800 */
[----:B------:R-:W1:Y:S01]  /*2740*/  LDCU UR6, c[0x0][0xb20] ;  /* 0x00016400ff0677ac */ /* 0x000e620008000800 */
[----:B---3--:R-:W-:Y:S02]  /*2750*/  UIMAD.WIDE.U32 UR8, UR40, UR12, URZ ;  /* 0x0000000c280872a5 */ /* 0x008fe4000f8e00ff */
[----:B------:R-:W-:Y:S02]  /*2760*/  UIMAD.WIDE.U32 UR4, UR39, UR15, URZ ;  /* 0x0000000f270472a5 */ /* 0x000fe4000f8e00ff */
[----:B----4-:R-:W-:Y:S02]  /*2770*/  UISETP.NE.AND UP2, UPT, UR10, 0x1, UPT ;  /* 0x000000010a00788c */ /* 0x010fe4000bf45270 */
[----:B------:R-:W-:Y:S01]  /*2780*/  UISETP.NE.AND UP0, UPT, UR14, 0x1, UPT ;  /* 0x000000010e00788c */ /* 0x000fe2000bf05270 */
[----:B------:R-:W-:-:S02]  /*2790*/  UMOV UR8, UR9 ;  /* 0x0000000900087c82 */ /* 0x000fc40008000000 */
[----:B------:R-:W-:Y:S01]  /*27a0*/  UMOV UR4, UR5 ;  /* 0x0000000500047c82 */ /* 0x000fe20008000000 */
[----:B------:R-:W-:Y:S02]  /*27b0*/  USHF.R.U32.HI UR13, URZ, UR13, UR8 ;  /* 0x0000000dff0d7299 */ /* 0x000fe40008011608 */
[----:B-1----:R-:W-:Y:S02]  /*27c0*/  USHF.R.U32.HI UR4, URZ, UR6, UR4 ;  /* 0x00000006ff047299 */ /* 0x002fe40008011604 */
[----:B------:R-:W-:Y:S02]  /*27d0*/  USEL UR5, UR40, UR13, !UP2 ;  /* 0x0000000d28057287 */ /* 0x000fe4000d000000 */
[----:B------:R-:W-:-:S04]  /*27e0*/  USEL UR4, UR39, UR4, !UP0 ;  /* 0x0000000427047287 */ /* 0x000fc8000c000000 */
[----:B------:R-:W-:Y:S02]  /*27f0*/  UIADD3 UR6, UPT, UPT, UR5, -UR4, URZ ;  /* 0x8000000405067290 */ /* 0x000fe4000fffe0ff */
[----:B------:R-:W-:Y:S02]  /*2800*/  UIADD3 UR4, UPT, UPT, -UR5, UR4, URZ ;  /* 0x0000000405047290 */ /* 0x000fe4000fffe1ff */
[----:B------:R-:W-:Y:S02]  /*2810*/  UIMAD UR39, UR6, UR14, UR39 ;  /* 0x0000000e062772a4 */ /* 0x000fe4000f8e0227 */
[----:B------:R-:W-:-:S12]  /*2820*/  UIMAD UR40, UR4, UR10, UR40 ;  /* 0x0000000a042872a4 */ /* 0x000fd8000f8e0228 */
.L_x_41:
[----:B------:R-:W-:Y:S01]  /*2830*/  VIADD R11, R11, 0x1 ;  /* 0x000000010b0b7836 */ /* 0x000fe20000000000 */
[----:B------:R-:W-:Y:S02]  /*2840*/  R2UR UR5, R84 ;  /* 0x00000000540572ca */ /* 0x000fe400000e0000 */
[----:B------:R-:W-:Y:S02]  /*2850*/  R2UR UR4, R83 ;  /* 0x00000000530472ca */ /* 0x000fe400000e0000 */
[C---:B------:R-:W-:Y:S02]  /*2860*/  ISETP.NE.AND P0, PT, R11.reuse, 0x2, PT ;  /* 0x000000020b00780c */ /* 0x040fe40003f05270 */
[----:B------:R-:W-:Y:S02]  /*2870*/  PLOP3.LUT P1, PT, PT, PT, PT, 0x80, 0x8 ;  /* 0x000000000008781c */ /* 0x000fe40003f2f070 */
[----:B------:R-:W-:Y:S02]  /*2880*/  SEL R3, RZ, 0x1, P0 ;  /* 0x00000001ff037807 */ /* 0x000fe40000000000 */
[----:B------:R-:W-:-:S02]  /*2890*/  SEL R11, R11, RZ, P0 ;  /* 0x000000ff0b0b7207 */ /* 0x000fc40000000000 */
[----:B------:R-:W-:Y:S01]  /*28a0*/  LOP3.LUT R10, R10, R3, RZ, 0x3c, !PT ;  /* 0x000000030a0a7212 */ /* 0x000fe200078e3cff */
[----:B------:R-:W-:Y:S02]  /*28b0*/  UIADD3 UR16, UPT, UPT, UR40, UR5, URZ ;  /* 0x0000000528107290 */ /* 0x000fe4000fffe0ff */
[----:B------:R-:W-:Y:S01]  /*28c0*/  UIADD3 UR20, UPT, UPT, UR39, UR4, URZ ;  /* 0x0000000427147290 */ /* 0x000fe2000fffe0ff */
[----:B------:R-:W-:Y:S11]  /*28d0*/  BRA.U UP1, `(.L_x_42) ;  /* 0xfffffff101447547 */ /* 0x000ff6000b83ffff */
[----:B------:R-:W-:Y:S01]  /*28e0*/  UIADD3 UR21, UPT, UPT, UR21, 0x20, URZ ;  /* 0x0000002015157890 */ /* 0x000fe2000fffe0ff */
[----:B------:R-:W-:-:S03]  /*28f0*/  SHF.L.U32 R3, R12, 0x1f, RZ ;  /* 0x0000001f0c037819 */ /* 0x000fc600000006ff */
[----:B------:R-:W-:-:S09]  /*2900*/  ULEA UR4, UR7, UR21, 0x3 ;  /* 0x0000001507047291 */ /* 0x000fd2000f8e18ff */
[----:B------:R-:W3:Y:S02]  /*2910*/  SYNCS.PHASECHK.TRANS64.TRYWAIT P0, [UR4], R3 ;  /* 0x00000003ff0075a7 */ /* 0x000ee40008001104 */
[----:B---3--:R-:W-:Y:S05]  /*2920*/  @!P0 BRA `(.L_x_43) ;  /* 0x0000006c00f48947 */ /* 0x008fea0003800000 */
.L_x_143:
[----:B------:R-:W-:-:S04]  /*2930*/  UIADD3 UR4, UPT, UPT, UR7, 0x1, URZ ;  /* 0x0000000107047890 */ /* 0x000fc8000fffe0ff */
[----:B------:R-:W-:-:S04]  /*2940*/  UISETP.NE.AND UP0, UPT, UR4, 0x4, UPT ;  /* 0x000000040400788c */ /* 0x000fc8000bf05270 */
[----:B------:R-:W-:Y:S02]  /*2950*/  USEL UR6, URZ, 0x1, UP0 ;  /* 0x00000001ff067887 */ /* 0x000fe40008000000 */
[----:B------:R-:W-:-:S04]  /*2960*/  USEL UR4, UR4, URZ, UP0 ;  /* 0x000000ff04047287 */ /* 0x000fc80008000000 */
[----:B------:R-:W-:Y:S01]  /*2970*/  ULEA UR5, UR4, UR21, 0x3 ;  /* 0x0000001504057291 */ /* 0x000fe2000f8e18ff */
[----:B------:R-:W-:-:S04]  /*2980*/  LOP3.LUT R2, R12, UR6, RZ, 0x3c, !PT ;  /* 0x000000060c027c12 */ /* 0x000fc8000f8e3cff */
[----:B-1----:R-:W-:-:S04]  /*2990*/  SHF.L.U32 R3, R2, 0x1f, RZ ;  /* 0x0000001f02037819 */ /* 0x002fc800000006ff */
[----:B------:R-:W1:Y:S02]  /*29a0*/  SYNCS.PHASECHK.TRANS64.TRYWAIT P0, [UR5], R3 ;  /* 0x00000003ff0075a7 */ /* 0x000e640008001105 */
[----:B-1----:R-:W-:Y:S05]  /*29b0*/  @!P0 BRA `(.L_x_44) ;  /* 0x0000006c00e88947 */ /* 0x002fea0003800000 */
.L_x_145:
        /* <DEDUP_REMOVED lines=9> */
.L_x_147:
[----:B------:R-:W-:-:S04]  /*2a50*/  UIADD3 UR4, UPT, UPT, UR4, 0x1, URZ ;  /* 0x0000000104047890 */ /* 0x000fc8000fffe0ff */
[----:B------:R-:W-:-:S04]  /*2a60*/  UISETP.NE.AND UP0, UPT, UR4, 0x4, UPT ;  /* 0x000000040400788c */ /* 0x000fc8000bf05270 */
[----:B------:R-:W-:Y:S02]  /*2a70*/  USEL UR5, URZ, 0x1, UP0 ;  /* 0x00000001ff057887 */ /* 0x000fe40008000000 */
[----:B------:R-:W-:-:S04]  /*2a80*/  USEL UR4, UR4, URZ, UP0 ;  /* 0x000000ff04047287 */ /* 0x000fc80008000000 */
[----:B------:R-:W-:Y:S01]  /*2a90*/  ULEA UR4, UR4, UR21, 0x3 ;  /* 0x0000001504047291 */ /* 0x000fe2000f8e18ff */
[----:B-1----:R-:W-:-:S04]  /*2aa0*/  LOP3.LUT R3, R2, UR5, RZ, 0x3c, !PT ;  /* 0x0000000502037c12 */ /* 0x002fc8000f8e3cff */
[----:B------:R-:W-:Y:S01]  /*2ab0*/  SHF.L.U32 R3, R3, 0x1f, RZ ;  /* 0x0000001f03037819 */ /* 0x000fe200000006ff */
[----:B------:R-:W-:-:S07]  /*2ac0*/  IMAD.U32 R0, RZ, RZ, UR4 ;  /* 0x00000004ff007e24 */ /* 0x000fce000f8e00ff */
.L_x_46:
[----:B-1----:R1:W3:Y:S02]  /*2ad0*/  SYNCS.PHASECHK.TRANS64.TRYWAIT P0, [R0+URZ], R3 ;  /* 0x00000003000075a7 */ /* 0x0022e400080011ff */
[----:B---3--:R-:W-:Y:S05]  /*2ae0*/  @!P0 NANOSLEEP.SYNCS 0x989680 ;  /* 0x009896800000895d */ /* 0x008fea0003900000 */
[----:B------:R-:W3:Y:S02]  /*2af0*/  @!P0 SYNCS.PHASECHK.TRANS64 P0, [R0+URZ], R3 ;  /* 0x00000003000085a7 */ /* 0x000ee400080010ff */
[----:B--23--:R-:W-:Y:S05]  /*2b00*/  @P0 EXIT ;  /* 0x000000000000094d */ /* 0x00cfea0003800000 */
[----:B------:R-:W-:Y:S05]  /*2b10*/  BRA `(.L_x_46) ;  /* 0xfffffffc00ec7947 */ /* 0x000fea000383ffff */
.L_x_22:
[----:B------:R-:W2:Y:S02]  /*2b20*/  S2UR UR4, SR_CgaCtaId ;  /* 0x00000000000479c3 */ /* 0x000ea40000008800 */
[----:B--2---:R-:W-:-:S04]  /*2b30*/  UISETP.NE.AND UP0, UPT, UR4, URZ, UPT ;  /* 0x000000ff0400728c */ /* 0x004fc8000bf05270 */
[----:B------:R-:W-:-:S09]  /*2b40*/  UISETP.NE.OR UP0, UPT, UR17, 0x1, UP0 ;  /* 0x000000011100788c */ /* 0x000fd20008705670 */
[----:B------:R-:W-:Y:S05]  /*2b50*/  BRA.U UP0, `(.L_x_47) ;  /* 0x00000005004c7547 */ /* 0x000fea000b800000 */
[----:B------:R-:W2:Y:S01]  /*2b60*/  S2UR UR5, SR_CgaCtaId ;  /* 0x00000000000579c3 */ /* 0x000ea20000008800 */
[----:B------:R-:W-:Y:S01]  /*2b70*/  UMOV UR4, 0x400 ;  /* 0x0000040000047882 */ /* 0x000fe20000000000 */
[----:B------:R-:W-:Y:S01]  /*2b80*/  ISETP.GE.U32.AND P2, PT, R0, 0x4, PT ;  /* 0x000000040000780c */ /* 0x000fe20003f46070 */
[----:B------:R-:W-:Y:S01]  /*2b90*/  IMAD.MOV.U32 R12, RZ, RZ, 0x1 ;  /* 0x00000001ff0c7424 */ /* 0x000fe200078e00ff */
[----:B------:R-:W-:Y:S02]  /*2ba0*/  CS2R R10, SRZ ;  /* 0x00000000000a7805 */ /* 0x000fe4000001ff00 */
[----:B------:R-:W-:Y:S01]  /*2bb0*/  CS2R R8, SRZ ;  /* 0x0000000000087805 */ /* 0x000fe2000001ff00 */
[----:B--2---:R-:W-:-:S03]  /*2bc0*/  ULEA UR6, UR5, UR4, 0x18 ;  /* 0x0000000405067291 */ /* 0x004fc6000f8ec0ff */
[----:B------:R-:W-:-:S09]  /*2bd0*/  UMOV UR5, URZ ;  /* 0x000000ff00057c82 */ /* 0x000fd20008000000 */
.L_x_51:
[----:B------:R-:W-:Y:S02]  /*2be0*/  LEA R2, R8, UR6, 0x3 ;  /* 0x0000000608027c11 */ /* 0x000fe4000f8e18ff */
[----:B------:R-:W-:-:S03]  /*2bf0*/  SHF.L.U32 R5, R9, 0x1f, RZ ;  /* 0x0000001f09057819 */ /* 0x000fc600000006ff */
[----:B------:R-:W-:Y:S01]  /*2c00*/  VIADD R4, R2, 0x100 ;  /* 0x0000010002047836 */ /* 0x000fe20000000000 */
[----:B------:R-:W2:Y:S02]  /*2c10*/  SYNCS.PHASECHK.TRANS64.TRYWAIT P0, [R2+URZ+0xf0], R5 ;  /* 0x0000f005020075a7 */ /* 0x000ea400080011ff */
[----:B--2---:R-:W-:Y:S05]  /*2c20*/  @!P0 BRA `(.L_x_48) ;  /* 0x0000006c007c8947 */ /* 0x004fea0003800000 */
.L_x_148:
[----:B------:R-:W-:Y:S01]  /*2c30*/  ULEA UR4, UR5, UR6, 0x3 ;  /* 0x0000000605047291 */ /* 0x000fe2000f8e18ff */
[----:B------:R-:W-:Y:S02]  /*2c40*/  PRMT R4, RZ, 0x654, R4 ;  /* 0x00000654ff047816 */ /* 0x000fe40000000004 */
[----:B--2---:R-:W-:Y:S01]  /*2c50*/  SHF.L.U32 R5, R12, 0x1f, RZ ;  /* 0x0000001f0c057819 */ /* 0x004fe200000006ff */
[----:B------:R-:W-:Y:S01]  /*2c60*/  UIADD3 UR7, UPT, UPT, UR4, 0x90, URZ ;  /* 0x0000009004077890 */ /* 0x000fe2000fffe0ff */
[----:B------:R2:W-:Y:S05]  /*2c70*/  SYNCS.ARRIVE.TRANS64.RED.A1T0 RZ, [R4+URZ], RZ ;  /* 0x000000ff04ff79a7 */ /* 0x0005ea00081004ff */
[----:B------:R-:W-:Y:S01]  /*2c80*/  IMAD.U32 R7, RZ, RZ, UR7 ;  /* 0x00000007ff077e24 */ /* 0x000fe2000f8e00ff */
[----:B------:R-:W3:Y:S04]  /*2c90*/  SYNCS.PHASECHK.TRANS64.TRYWAIT P0, [UR4+0xa0], R5 ;  /* 0x0000a005ff0075a7 */ /* 0x000ee80008001104 */
[----:B------:R-:W-:Y:S01]  /*2ca0*/  PRMT R6, R0, 0x654, R7 ;  /* 0x0000065400067816 */ /* 0x000fe20000000007 */
[----:B--2---:R-:W-:Y:S01]  /*2cb0*/  @!P2 IMAD.MOV.U32 R4, RZ, RZ, 0x10 ;  /* 0x00000010ff04a424 */ /* 0x004fe200078e00ff */
[----:B---3--:R-:W-:Y:S06]  /*2cc0*/  @!P0 BRA `(.L_x_49) ;  /* 0x0000006c00688947 */ /* 0x008fec0003800000 */
.L_x_150:
[----:B------:R-:W-:Y:S01]  /*2cd0*/  ULEA UR8, UR5, UR6, 0x4 ;  /* 0x0000000605087291 */ /* 0x000fe2000f8e20ff */
[----:B------:R-:W-:Y:S01]  /*2ce0*/  SEL R3, R6, R3, !P2 ;  /* 0x0000000306037207 */ /* 0x000fe20005000000 */
[----:B------:R-:W-:Y:S01]  /*2cf0*/  UIADD3 UR9, UPT, UPT, UR4, 0x90, URZ ;  /* 0x0000009004097890 */ /* 0x000fe2000fffe0ff */
[----:B--2---:R-:W-:Y:S01]  /*2d00*/  LEA R2, R11, UR6, 0x3 ;  /* 0x000000060b027c11 */ /* 0x004fe2000f8e18ff */
[----:B------:R-:W-:Y:S01]  /*2d10*/  UIADD3 UR8, UPT, UPT, UR8, 0x120, URZ ;  /* 0x0000012008087890 */ /* 0x000fe2000fffe0ff */
[----:B------:R-:W-:Y:S01]  /*2d20*/  SHF.L.U32 R5, R10, 0x1f, RZ ;  /* 0x0000001f0a057819 */ /* 0x000fe200000006ff */
[----:B------:R2:W-:Y:S01]  /*2d30*/  @!P2 SYNCS.ARRIVE.TRANS64.RED RZ, [R3+URZ], R4 ;  /* 0x0000000403ffa9a7 */ /* 0x0005e200080004ff */
[----:B------:R-:W-:Y:S01]  /*2d40*/  UIADD3 UR4, UPT, UPT, UR5, 0x1, URZ ;  /* 0x0000000105047890 */ /* 0x000fe2000fffe0ff */
[----:B------:R-:W-:-:S03]  /*2d50*/  VIADD R8, R8, 0x1 ;  /* 0x0000000108087836 */ /* 0x000fc60000000000 */
[----:B------:R-:W-:Y:S02]  /*2d60*/  UISETP.NE.AND UP0, UPT, UR4, 0x2, UPT ;  /* 0x000000020400788c */ /* 0x000fe4000bf05270 */
[----:B------:R-:W-:Y:S06]  /*2d70*/  UGETNEXTWORKID.BROADCAST [UR8], [UR9] ;  /* 0x00000000080073ca */ /* 0x000fec0008000100 */
[----:B------:R-:W-:Y:S01]  /*2d80*/  USEL UR7, URZ, 0x1, UP0 ;  /* 0x00000001ff077887 */ /* 0x000fe20008000000 */
[----:B------:R-:W-:Y:S01]  /*2d90*/  ISETP.NE.AND P0, PT, R8, 0x2, PT ;  /* 0x000000020800780c */ /* 0x000fe20003f05270 */
[----:B------:R-:W-:Y:S01]  /*2da0*/  USEL UR5, UR4, URZ, UP0 ;  /* 0x000000ff04057287 */ /* 0x000fe20008000000 */
[----:B------:R-:W3:Y:S03]  /*2db0*/  SYNCS.PHASECHK.TRANS64.TRYWAIT P1, [R2+URZ+0x90], R5 ;  /* 0x00009005020075a7 */ /* 0x000ee600080211ff */
[----:B------:R-:W-:Y:S01]  /*2dc0*/  LOP3.LUT R12, R12, UR7, RZ, 0x3c, !PT ;  /* 0x000000070c0c7c12 */ /* 0x000fe2000f8e3cff */
[----:B--23--:R-:W-:Y:S07]  /*2dd0*/  @!P1 BRA `(.L_x_50) ;  /* 0x0000006c003c9947 */ /* 0x00cfee0003800000 */
.L_x_151:
[C---:B------:R-:W-:Y:S01]  /*2de0*/  LEA R4, R11.reuse, UR6, 0x4 ;  /* 0x000000060b047c11 */ /* 0x040fe2000f8e20ff */
[----:B--2---:R-:W-:Y:S01]  /*2df0*/  VIADD R2, R2, 0xa0 ;  /* 0x000000a002027836 */ /* 0x004fe20000000000 */
[----:B------:R-:W-:Y:S01]  /*2e00*/  SEL R8, R8, RZ, P0 ;  /* 0x000000ff08087207 */ /* 0x000fe20000000000 */
[----:B------:R-:W-:-:S03]  /*2e10*/  VIADD R11, R11, 0x1 ;  /* 0x000000010b0b7836 */ /* 0x000fc60000000000 */
[----:B------:R-:W2:Y:S01]  /*2e20*/  LDS.128 R4, [R4+0x120] ;  /* 0x0001200004047984 */ /* 0x000ea20000000c00 */
[----:B------:R-:W-:Y:S02]  /*2e30*/  PRMT R2, RZ, 0x654, R2 ;  /* 0x00000654ff027816 */ /* 0x000fe40000000002 */
[C---:B------:R-:W-:Y:S01]  /*2e40*/  ISETP.NE.AND P1, PT, R11.reuse, 0x2, PT ;  /* 0x000000020b00780c */ /* 0x040fe20003f25270 */
[----:B------:R-:W-:Y:S01]  /*2e50*/  @!PT LDS RZ, [RZ] ;  /* 0x00000000fffff984 */ /* 0x000fe20000000800 */
[----:B------:R-:W-:Y:S01]  /*2e60*/  @!PT LDS RZ, [RZ] ;  /* 0x00000000fffff984 */ /* 0x000fe20000000800 */
[----:B------:R-:W-:Y:S01]  /*2e70*/  @!PT LDS RZ, [RZ] ;  /* 0x00000000fffff984 */ /* 0x000fe20000000800 */
[----:B------:R-:W-:Y:S01]  /*2e80*/  @!PT LDS RZ, [RZ] ;  /* 0x00000000fffff984 */ /* 0x000fe20000000800 */
[----:B------:R3:W-:Y:S06]  /*2e90*/  MEMBAR.ALL.CTA ;  /* 0x0000000000007992 */ /* 0x0007ec0000008000 */
[----:B---3--:R-:W3:Y:S01]  /*2ea0*/  FENCE.VIEW.ASYNC.S ;  /* 0x00000000000073c6 */ /* 0x008ee20000000000 */
[----:B------:R-:W-:Y:S01]  /*2eb0*/  SEL R11, R11, RZ, P1 ;  /* 0x000000ff0b0b7207 */ /* 0x000fe20000800000 */
[----:B---3--:R3:W-:Y:S01]  /*2ec0*/  SYNCS.ARRIVE.TRANS64.RED.A1T0 RZ, [R2+URZ], RZ ;  /* 0x000000ff02ff79a7 */ /* 0x0087e200081004ff */
[----:B--2---:R-:W-:-:S02]  /*2ed0*/  LOP3.LUT P3, RZ, R6, 0x1, RZ, 0xc0, !PT ;  /* 0x0000000106ff7812 */ /* 0x004fc4000786c0ff */
[----:B------:R-:W-:-:S04]  /*2ee0*/  SEL R5, RZ, 0x1, P1 ;  /* 0x00000001ff057807 */ /* 0x000fc80000800000 */
[----:B------:R-:W-:Y:S02]  /*2ef0*/  LOP3.LUT R10, R10, R5, RZ, 0x3c, !PT ;  /* 0x000000050a0a7212 */ /* 0x000fe400078e3cff */
[----:B---3--:R-:W-:-:S04]  /*2f00*/  SEL R2, RZ, 0x1, P0 ;  /* 0x00000001ff027807 */ /* 0x008fc80000000000 */
[----:B------:R-:W-:Y:S01]  /*2f10*/  LOP3.LUT R9, R9, R2, RZ, 0x3c, !PT ;  /* 0x0000000209097212 */ /* 0x000fe200078e3cff */
[----:B------:R-:W-:Y:S06]  /*2f20*/  @P3 BRA `(.L_x_51) ;  /* 0xfffffffc002c3947 */ /* 0x000fec000383ffff */
[----:B------:R-:W-:Y:S01]  /*2f30*/  ULEA UR4, UR5, UR6, 0x3 ;  /* 0x0000000605047291 */ /* 0x000fe2000f8e18ff */
[----:B------:R-:W-:-:S08]  /*2f40*/  SHF.L.U32 R3, R12, 0x1f, RZ ;  /* 0x0000001f0c037819 */ /* 0x000fd000000006ff */
[----:B------:R-:W2:Y:S02]  /*2f50*/  SYNCS.PHASECHK.TRANS64 P0, [UR4+0xa0], R3 ;  /* 0x0000a003ff0075a7 */ /* 0x000ea40008001004 */
[----:B--2---:R-:W-:Y:S05]  /*2f60*/  @P0 BRA `(.L_x_52) ;  /* 0x0000000000080947 */ /* 0x004fea0003800000 */
[----:B------:R-:W2:Y:S02]  /*2f70*/  SYNCS.PHASECHK.TRANS64.TRYWAIT P0, [UR4+0xa0], R3 ;  /* 0x0000a003ff0075a7 */ /* 0x000ea40008001104 */
[----:B--2---:R-:W-:Y:S05]  /*2f80*/  @!P0 BRA `(.L_x_53) ;  /* 0x0000006800e48947 */ /* 0x004fea0003800000 */
.L_x_52:
[----:B------:R-:W-:-:S04]  /*2f90*/  UIADD3 UR7, UPT, UPT, UR5, 0x1, URZ ;  /* 0x0000000105077890 */ /* 0x000fc8000fffe0ff */
[----:B------:R-:W-:-:S04]  /*2fa0*/  UISETP.NE.AND UP0, UPT, UR7, 0x2, UPT ;  /* 0x000000020700788c */ /* 0x000fc8000bf05270 */
[----:B------:R-:W-:Y:S02]  /*2fb0*/  USEL UR8, URZ, 0x1, UP0 ;  /* 0x00000001ff087887 */ /* 0x000fe40008000000 */
[----:B------:R-:W-:-:S04]  /*2fc0*/  USEL UR7, UR7, URZ, UP0 ;  /* 0x000000ff07077287 */ /* 0x000fc80008000000 */
[----:B------:R-:W-:Y:S01]  /*2fd0*/  ULEA UR7, UR7, UR6, 0x3 ;  /* 0x0000000607077291 */ /* 0x000fe2000f8e18ff */
[----:B--2---:R-:W-:-:S04]  /*2fe0*/  LOP3.LUT R3, R12, UR8, RZ, 0x3c, !PT ;  /* 0x000000080c037c12 */ /* 0x004fc8000f8e3cff */
[----:B------:R-:W-:-:S04]  /*2ff0*/  SHF.L.U32 R0, R3, 0x1f, RZ ;  /* 0x0000001f03007819 */ /* 0x000fc800000006ff */
[----:B------:R-:W2:Y:S02]  /*3000*/  SYNCS.PHASECHK.TRANS64 P0, [UR7+0xa0], R0 ;  /* 0x0000a000ff0075a7 */ /* 0x000ea40008001007 */
[----:B-12---:R-:W-:Y:S05]  /*3010*/  @P0 EXIT ;  /* 0x000000000000094d */ /* 0x006fea0003800000 */
[----:B------:R-:W-:Y:S02]  /*3020*/  SHF.L.U32 R3, R3, 0x1f, RZ ;  /* 0x0000001f03037819 */ /* 0x000fe400000006ff */
[----:B------:R-:W-:-:S07]  /*3030*/  MOV R0, UR7 ;  /* 0x0000000700007c02 */ /* 0x000fce0008000f00 */
.L_x_54:
[----:B-1----:R1:W2:Y:S02]  /*3040*/  SYNCS.PHASECHK.TRANS64.TRYWAIT P0, [R0+URZ+0xa0], R3 ;  /* 0x0000a003000075a7 */ /* 0x0022a400080011ff */
[----:B--2---:R-:W-:Y:S05]  /*3050*/  @!P0 NANOSLEEP.SYNCS 0x989680 ;  /* 0x009896800000895d */ /* 0x004fea0003900000 */
[----:B------:R-:W2:Y:S02]  /*3060*/  @!P0 SYNCS.PHASECHK.TRANS64 P0, [R0+URZ+0xa0], R3 ;  /* 0x0000a003000085a7 */ /* 0x000ea400080010ff */
[----:B--2---:R-:W-:Y:S05]  /*3070*/  @P0 EXIT ;  /* 0x000000000000094d */ /* 0x004fea0003800000 */
[----:B------:R-:W-:Y:S05]  /*3080*/  BRA `(.L_x_54) ;  /* 0xfffffffc00ec7947 */ /* 0x000fea000383ffff */
.L_x_47:
[----:B------:R-:W-:Y:S05]  /*3090*/  BRA.U UP4, `(.L_x_55) ;  /* 0x0000000d04d87547 */ /* 0x000fea000b800000 */
[----:B------:R-:W2:Y:S01]  /*30a0*/  S2UR UR7, SR_CgaCtaId ;  /* 0x00000000000779c3 */ /* 0x000ea20000008800 */
[----:B------:R-:W-:Y:S01]  /*30b0*/  UMOV UR4, 0x40 ;  /* 0x0000004000047882 */ /* 0x000fe20000000000 */
[----:B------:R-:W-:Y:S01]  /*30c0*/  NOP ;  /* 0x0000000000007918 */ /* 0x000fe20000000000 */
[----:B------:R-:W-:Y:S01]  /*30d0*/  UMOV UR6, 0x400 ;  /* 0x0000040000067882 */ /* 0x000fe20000000000 */
[----:B--2---:R-:W-:Y:S02]  /*30e0*/  ULEA UR5, UR7, UR4, 0x18 ;  /* 0x0000000407057291 */ /* 0x004fe4000f8ec0ff */
[----:B------:R-:W-:-:S07]  /*30f0*/  ULEA UR6, UR7, UR6, 0x18 ;  /* 0x0000000607067291 */ /* 0x000fce000f8ec0ff */
[----:B------:R-:W2:Y:S02]  /*3100*/  LDS.U8 R0, [UR5+0x1c] ;  /* 0x00001c05ff007984 */ /* 0x000ea40008000000 */
[----:B--2---:R-:W-:-:S13]  /*3110*/  ISETP.NE.AND P0, PT, R0, RZ, PT ;  /* 0x000000ff0000720c */ /* 0x004fda0003f05270 */
[----:B------:R-:W-:Y:S05]  /*3120*/  @P0 BRA `(.L_x_56) ;  /* 0x0000000000580947 */ /* 0x000fea0003800000 */
[----:B------:R-:W-:-:S13]  /*3130*/  ELECT P0, URZ, PT ;  /* 0x0000000000ff782f */ /* 0x000fda0003800000 */
[----:B------:R-:W-:Y:S05]  /*3140*/  @!P0 BRA `(.L_x_57) ;  /* 0x0000000000608947 */ /* 0x000fea0003800000 */
[----:B------:R-:W-:Y:S01]  /*3150*/  UMOV UR4, 0x10 ;  /* 0x0000001000047882 */ /* 0x000fe20000000000 */
[----:B------:R-:W-:Y:S01]  /*3160*/  HFMA2 R0, -RZ, RZ, 0, 5.9604644775390625e-08 ;  /* 0x00000001ff007431 */ /* 0x000fe200000001ff */
[----:B------:R-:W-:-:S03]  /*3170*/  MOV R3, 0xffff ;  /* 0x0000ffff00037802 */ /* 0x000fc60000000f00 */
[----:B------:R-:W-:Y:S04]  /*3180*/  DEPBAR.LE SB2, 0x36 ;  /* 0x0000ad800000791a */ /* 0x000fe80000000000 */
[----:B------:R-:W2:Y:S02]  /*3190*/  UTCATOMSWS.FIND_AND_SET.ALIGN UP0, UR4, UR4 ;  /* 0x00000004000475e3 */ /* 0x000ea40008000800 */
[----:B--2---:R-:W-:Y:S01]  /*31a0*/  MOV R4, UR4 ;  /* 0x0000000400047c02 */ /* 0x004fe20008000f00 */
[----:B------:R-:W-:Y:S06]  /*31b0*/  BRA.U UP0, `(.L_x_58) ;  /* 0x0000000100187547 */ /* 0x000fec000b800000 */
.L_x_59:
[----:B------:R-:W-:Y:S05]  /*31c0*/  NANOSLEEP 0x64 ;  /* 0x000000640000795d */ /* 0x000fea0003800000 */
[----:B------:R-:W-:-:S05]  /*31d0*/  UMOV UR4, 0x10 ;  /* 0x0000001000047882 */ /* 0x000fca0000000000 */
[----:B------:R-:W-:Y:S04]  /*31e0*/  DEPBAR.LE SB2, 0x36 ;  /* 0x0000ad800000791a */ /* 0x000fe80000000000 */
[----:B------:R-:W2:Y:S02]  /*31f0*/  UTCATOMSWS.FIND_AND_SET.ALIGN UP0, UR4, UR4 ;  /* 0x00000004000475e3 */ /* 0x000ea40008000800 */
[----:B--2---:R-:W-:Y:S01]  /*3200*/  MOV R4, UR4 ;  /* 0x0000000400047c02 */ /* 0x004fe20008000f00 */
[----:B------:R-:W-:Y:S05]  /*3210*/  BRA.U !UP0, `(.L_x_59) ;  /* 0xfffffffd08e87547 */ /* 0x000fea000b83ffff */
.L_x_58:
[-C--:B------:R-:W-:Y:S02]  /*3220*/  SHF.L.U32 R3, R3, R4.reuse, RZ ;  /* 0x0000000403037219 */ /* 0x080fe400000006ff */
[----:B------:R-:W-:Y:S01]  /*3230*/  SHF.L.U32 R0, R0, R4, RZ ;  /* 0x0000000400007219 */ /* 0x000fe200000006ff */
[----:B------:R-:W-:Y:S02]  /*3240*/  IMAD.SHL.U32 R4, R4, 0x20, RZ ;  /* 0x0000002004047824 */ /* 0x000fe400078e00ff */
[----:B------:R2:W-:Y:S04]  /*3250*/  ATOMS.OR RZ, [UR5+0x14], R3 ;  /* 0x00001403ffff798c */ /* 0x0005e8000b000005 */
[----:B------:R2:W-:Y:S04]  /*3260*/  ATOMS.OR RZ, [UR5+0x18], R0 ;  /* 0x00001800ffff798c */ /* 0x0005e8000b000005 */
[----:B------:R2:W-:Y:S01]  /*3270*/  STS [UR6+0x140], R4 ;  /* 0x00014004ff007988 */ /* 0x0005e20008000806 */
[----:B------:R-:W-:Y:S05]  /*3280*/  BRA `(.L_x_57) ;  /* 0x0000000000107947 */ /* 0x000fea0003800000 */
.L_x_56:
[----:B------:R-:W-:Y:S02]  /*3290*/  MOV R0, 0xffffffff ;  /* 0xffffffff00007802 */ /* 0x000fe40000000f00 */
[----:B------:R-:W-:-:S03]  /*32a0*/  MOV R4, 0x32d0 ;  /* 0x000032d000047802 */ /* 0x000fc60000000f00 */
[----:B------:R2:W-:Y:S04]  /*32b0*/  STS [UR6+0x140], R0 ;  /* 0x00014000ff007988 */ /* 0x0005e80008000806 */
[----:B-12--5:R-:W-:Y:S05]  /*32c0*/  CALL.REL.NOINC `($__internal_1_$__cuda_sm10x_tcgen05_guardrail_trap_phase_invalid_during_alloc) ;  /* 0x00000070002c7944 */ /* 0x026fea0003c00000 */
.L_x_57:
[----:B------:R-:W-:Y:S05]  /*32d0*/  WARPSYNC.ALL ;  /* 0x0000000000007948 */ /* 0x000fea0003800000 */
[----:B------:R-:W3:Y:S01]  /*32e0*/  S2UR UR4, SR_CgaCtaId ;  /* 0x00000000000479c3 */ /* 0x000ee20000008800 */
[----:B------:R-:W-:Y:S01]  /*32f0*/  UMOV UR26, 0x400 ;  /* 0x00000400001a7882 */ /* 0x000fe20000000000 */
[----:B------:R-:W-:-:S06]  /*3300*/  NOP ;  /* 0x0000000000007918 */ /* 0x000fcc0000000000 */
[----:B------:R-:W-:Y:S06]  /*3310*/  BAR.ARV 0x6, 0xa0 ;  /* 0x0182800000007b1d */ /* 0x000fec0000002000 */
[----:B------:R-:W4:Y:S01]  /*3320*/  LDCU UR5, c[0x0][0x38c] ;  /* 0x00007180ff0577ac */ /* 0x000f220008000800 */
[----:B------:R-:W-:Y:S01]  /*3330*/  LOP3.LUT R2, R2, 0xffff, RZ, 0xc0, !PT ;  /* 0x0000ffff02027812 */ /* 0x000fe200078ec0ff */
[----:B------:R-:W-:Y:S01]  /*3340*/  IMAD.MOV.U32 R11, RZ, RZ, 0x1 ;  /* 0x00000001ff0b7424 */ /* 0x000fe200078e00ff */
[----:B------:R-:W-:Y:S01]  /*3350*/  CS2R R8, SRZ ;  /* 0x0000000000087805 */ /* 0x000fe2000001ff00 */
[----:B------:R-:W1:Y:S01]  /*3360*/  LDCU UR7, c[0x0][0x38c] ;  /* 0x00007180ff0777ac */ /* 0x000e620008000800 */
[----:B------:R-:W-:Y:S01]  /*3370*/  R2UR UR27, R2 ;  /* 0x00000000021b72ca */ /* 0x000fe200000e0000 */
[----:B------:R-:W-:Y:S01]  /*3380*/  IMAD.MOV.U32 R10, RZ, RZ, RZ ;  /* 0x000000ffff0a7224 */ /* 0x000fe200078e00ff */
[----:B------:R-:W-:Y:S01]  /*3390*/  UMOV UR30, URZ ;  /* 0x000000ff001e7c82 */ /* 0x000fe20008000000 */
[----:B------:R-:W-:Y:S01]  /*33a0*/  UMOV UR24, URZ ;  /* 0x000000ff00187c82 */ /* 0x000fe20008000000 */
[----:B---3--:R-:W-:Y:S01]  /*33b0*/  ULEA UR26, UR4, UR26, 0x18 ;  /* 0x0000001a041a7291 */ /* 0x008fe2000f8ec0ff */
[----:B------:R-:W-:Y:S01]  /*33c0*/  UMOV UR38, 0x0 ;  /* 0x0000000000267882 */ /* 0x000fe20000000000 */
[----:B------:R-:W-:-:S02]  /*33d0*/  UMOV UR39, 0x4400490 ;  /* 0x0440049000277882 */ /* 0x000fc40000000000 */
[----:B------:R-:W-:Y:S02]  /*33e0*/  UIADD3 UR4, UPT, UPT, UR26, 0x8800, URZ ;  /* 0x000088001a047890 */ /* 0x000fe4000fffe0ff */
[----:B------:R-:W-:Y:S02]  /*33f0*/  UIADD3 UR6, UPT, UPT, UR26, 0x10800, URZ ;  /* 0x000108001a067890 */ /* 0x000fe4000fffe0ff */
[----:B----4-:R-:W-:Y:S01]  /*3400*/  UIADD3 UR5, UPT, UPT, UR5, 0x3f, URZ ;  /* 0x0000003f05057890 */ /* 0x010fe2000fffe0ff */
[----:B--2---:R-:W2:Y:S01]  /*3410*/  LDS R0, [UR26+0x140] ;  /* 0x0001401aff007984 */ /* 0x004ea20008000800 */
[----:B-1----:R-:W-:Y:S01]  /*3420*/  UMOV UR36, 0x0 ;  /* 0x0000000000247882 */ /* 0x002fe20000000000 */
[----:B------:R-:W-:Y:S01]  /*3430*/  UMOV UR37, 0x4400490 ;  /* 0x0440049000257882 */ /* 0x000fe20000000000 */
[----:B------:R-:W-:Y:S02]  /*3440*/  USHF.R.S32.HI UR40, URZ, 0x1f, UR5 ;  /* 0x0000001fff287899 */ /* 0x000fe40008011405 */
[----:B------:R-:W-:-:S02]  /*3450*/  UISETP.GE.AND UP4, UPT, UR7, 0x1, UPT ;  /* 0x000000010700788c */ /* 0x000fc4000bf86270 */
[----:B------:R-:W-:Y:S02]  /*3460*/  ULEA.HI UR40, UR40, UR5, URZ, 0x6 ;  /* 0x0000000528287291 */ /* 0x000fe4000f8f30ff */
[----:B------:R-:W-:Y:S02]  /*3470*/  USHF.R.U32.HI UR5, URZ, 0x4, UR4 ;  /* 0x00000004ff057899 */ /* 0x000fe40008011604 */
[----:B------:R-:W-:Y:S02]  /*3480*/  USHF.R.S32.HI UR40, URZ, 0x6, UR40 ;  /* 0x00000006ff287899 */ /* 0x000fe40008011428 */
[----:B------:R-:W-:Y:S02]  /*3490*/  USHF.R.U32.HI UR4, URZ, 0x4, UR6 ;  /* 0x00000004ff047899 */ /* 0x000fe40008011606 */
[----:B------:R-:W-:Y:S02]  /*34a0*/  UISETP.LT.AND UP0, UPT, UR40, 0x1, UPT ;  /* 0x000000012800788c */ /* 0x000fe4000bf01270 */
[----:B------:R-:W-:-:S02]  /*34b0*/  ULOP3.LUT UR5, UR5, 0x3fff, URZ, 0xc0, !UPT ;  /* 0x00003fff05057892 */ /* 0x000fc4000f8ec0ff */
[----:B------:R-:W-:Y:S02]  /*34c0*/  ULOP3.LUT UR4, UR4, 0x3fff, URZ, 0xc0, !UPT ;  /* 0x00003fff04047892 */ /* 0x000fe4000f8ec0ff */
[----:B------:R-:W-:Y:S02]  /*34d0*/  USEL UR41, UR40, 0x1, !UP0 ;  /* 0x0000000128297887 */ /* 0x000fe4000c000000 */
[----:B------:R-:W-:Y:S02]  /*34e0*/  ULOP3.LUT UR28, UR5, 0x10000, URZ, 0xfc, !UPT ;  /* 0x00010000051c7892 */ /* 0x000fe4000f8efcff */
[----:B------:R-:W-:Y:S02]  /*34f0*/  ULOP3.LUT UR29, UR4, 0x10000, URZ, 0xfc, !UPT ;  /* 0x00010000041d7892 */ /* 0x000fe4000f8efcff */
[----:B------:R-:W-:Y:S01]  /*3500*/  UIADD3 UR41, UPT, UPT, -UR41, URZ, URZ ;  /* 0x000000ff29297290 */ /* 0x000fe2000fffe1ff */
[----:B------:R-:W-:Y:S01]  /*3510*/  UMOV UR34, 0x0 ;  /* 0x0000000000227882 */ /* 0x000fe20000000000 */
[----:B------:R-:W-:Y:S01]  /*3520*/  UMOV UR35, 0x4400490 ;  /* 0x0440049000237882 */ /* 0x000fe20000000000 */
[----:B------:R-:W-:Y:S01]  /*3530*/  UMOV UR32, 0x0 ;  /* 0x0000000000207882 */ /* 0x000fe20000000000 */
[----:B------:R-:W-:Y:S01]  /*3540*/  UMOV UR33, 0x4400490 ;  /* 0x0440049000217882 */ /* 0x000fe20000000000 */
[----:B--2---:R-:W-:-:S15]  /*3550*/  R2UR UR42, R0 ;  /* 0x00000000002a72ca */ /* 0x004fde00000e0000 */
.L_x_66:
[----:B------:R-:W-:Y:S02]  /*3560*/  LEA R0, R10, UR26, 0x3 ;  /* 0x0000001a0a007c11 */ /* 0x000fe4000f8e18ff */
[----:B------:R-:W-:Y:S02]  /*3570*/  SHF.L.U32 R5, R9, 0x1f, RZ ;  /* 0x0000001f09057819 */ /* 0x000fe400000006ff */
[----:B------:R-:W-:Y:S01]  /*3580*/  PLOP3.LUT P0, PT, PT, PT, UP4, 0x80, 0x8 ;  /* 0x000000000008781c */ /* 0x000fe20003f0f048 */
[----:B------:R-:W-:Y:S01]  /*3590*/  VIADD R3, R0, 0xa0 ;  /* 0x000000a000037836 */ /* 0x000fe20000000000 */
[----:B-1----:R-:W1:Y:S02]  /*35a0*/  SYNCS.PHASECHK.TRANS64.TRYWAIT P1, [R0+URZ+0x90], R5 ;  /* 0x00009005000075a7 */ /* 0x002e6400080211ff */
[----:B-1-3--:R-:W-:Y:S09]  /*35b0*/  @!P1 BRA `(.L_x_60) ;  /* 0x0000006400709947 */ /* 0x00aff20003800000 */
.L_x_153:
[----:B------:R-:W-:Y:S01]  /*35c0*/  LEA R4, R10, UR26, 0x4 ;  /* 0x0000001a0a047c11 */ /* 0x000fe2000f8e20ff */
[----:B------:R-:W-:Y:S01]  /*35d0*/  @UP4 ULEA UR4, UR24, UR26, 0x3 ;  /* 0x0000001a18044291 */ /* 0x000fe2000f8e18ff */
[----:B------:R-:W-:Y:S01]  /*35e0*/  PLOP3.LUT P2, PT, PT, PT, PT, 0x80, 0x8 ;  /* 0x000000000008781c */ /* 0x000fe20003f4f070 */
[----:B------:R-:W-:Y:S01]  /*35f0*/  ULEA UR31, UR30, UR26, 0x3 ;  /* 0x0000001a1e1f7291 */ /* 0x000fe2000f8e18ff */
[----:B------:R-:W-:Y:S02]  /*3600*/  PRMT R3, RZ, 0x654, R3 ;  /* 0x00000654ff037816 */ /* 0x000fe40000000003 */
[----:B-1----:R-:W1:Y:S01]  /*3610*/  LDS.128 R4, [R4+0x120] ;  /* 0x0001200004047984 */ /* 0x002e620000000c00 */
[----:B------:R-:W-:Y:S02]  /*3620*/  @P0 SHF.L.U32 R2, R8, 0x1f, RZ ;  /* 0x0000001f08020819 */ /* 0x000fe400000006ff */
[----:B------:R-:W-:Y:S01]  /*3630*/  SHF.L.U32 R0, R11, 0x1f, RZ ;  /* 0x0000001f0b007819 */ /* 0x000fe200000006ff */
[----:B------:R-:W-:Y:S01]  /*3640*/  @!PT LDS RZ, [RZ] ;  /* 0x00000000fffff984 */ /* 0x000fe20000000800 */
[----:B------:R-:W-:Y:S01]  /*3650*/  @!PT LDS RZ, [RZ] ;  /* 0x00000000fffff984 */ /* 0x000fe20000000800 */
[----:B------:R-:W-:Y:S01]  /*3660*/  @!PT LDS RZ, [RZ] ;  /* 0x00000000fffff984 */ /* 0x000fe20000000800 */
[----:B------:R-:W-:Y:S01]  /*3670*/  @!PT LDS RZ, [RZ] ;  /* 0x00000000fffff984 */ /* 0x000fe20000000800 */
[----:B------:R2:W-:Y:S06]  /*3680*/  MEMBAR.ALL.CTA ;  /* 0x0000000000007992 */ /* 0x0005ec0000008000 */
[----:B--2---:R-:W2:Y:S02]  /*3690*/  FENCE.VIEW.ASYNC.S ;  /* 0x00000000000073c6 */ /* 0x004ea40000000000 */
[----:B--2---:R2:W-:Y:S01]  /*36a0*/  SYNCS.ARRIVE.TRANS64.RED.A1T0 RZ, [R3+URZ], RZ ;  /* 0x000000ff03ff79a7 */ /* 0x0045e200081004ff */
[----:B------:R2:W3:Y:S01]  /*36b0*/  @P0 SYNCS.PHASECHK.TRANS64.TRYWAIT P2, [UR4], R2 ;  /* 0x00000002ff0005a7 */ /* 0x0004e20008041104 */
[----:B------:R-:W-:Y:S01]  /*36c0*/  ULEA.HI UR4, UR30, UR30, URZ, 0x1 ;  /* 0x0000001e1e047291 */ /* 0x000fe2000f8f08ff */
[----:B-1----:R-:W-:-:S03]  /*36d0*/  LOP3.LUT P1, RZ, R6, 0x1, RZ, 0xc0, !PT ;  /* 0x0000000106ff7812 */ /* 0x002fc6000782c0ff */
[----:B------:R-:W-:Y:S02]  /*36e0*/  USHF.L.U32 UR11, UR4, 0x7, URZ ;  /* 0x00000007040b7899 */ /* 0x000fe400080006ff */
[----:B------:R-:W-:Y:S02]  /*36f0*/  ULOP3.LUT UR4, UR4, 0xffe, URZ, 0xc0, !UPT ;  /* 0x00000ffe04047892 */ /* 0x000fe4000f8ec0ff */
[----:B------:R-:W-:Y:S02]  /*3700*/  ULOP3.LUT UR11, UR11, 0xffffff00, URZ, 0xc0, !UPT ;  /* 0xffffff000b0b7892 */ /* 0x000fe4000f8ec0ff */
[----:B------:R-:W-:Y:S02]  /*3710*/  UIADD3 UR4, UPT, UPT, -UR4, UR30, URZ ;  /* 0x0000001e04047290 */ /* 0x000fe4000fffe1ff */
[----:B------:R-:W-:Y:S01]  /*3720*/  UIADD3 UR11, UPT, UPT, UR42, UR11, URZ ;  /* 0x0000000b2a0b7290 */ /* 0x000fe2000fffe0ff */
[----:B------:R-:W1:Y:S03]  /*3730*/  SYNCS.PHASECHK.TRANS64.TRYWAIT P0, [UR31+0xd0], R0 ;  /* 0x0000d000ff0075a7 */ /* 0x000e66000800111f */
[----:B------:R-:W-:Y:S01]  /*3740*/  ULEA UR11, UR4, UR11, 0x14 ;  /* 0x0000000b040b7291 */ /* 0x000fe2000f8ea0ff */
[----:B-123--:R-:W-:Y:S11]  /*3750*/  @!P0 BRA `(.L_x_61) ;  /* 0x00000064001c8947 */ /* 0x00eff60003800000 */
.L_x_155:
[----:B------:R-:W-:Y:S01]  /*3760*/  IADD3 R10, PT, PT, R10, 0x1, RZ ;  /* 0x000000010a0a7810 */ /* 0x000fe20007ffe0ff */
[----:B------:R-:W-:Y:S06]  /*3770*/  BRA.U !UP4, `(.L_x_62) ;  /* 0x000000010cc07547 */ /* 0x000fec000b800000 */
[----:B------:R-:W-:Y:S01]  /*3780*/  UPLOP3.LUT UP2, UPT, UPT, UPT, UPT, 0x40, 0x4 ;  /* 0x000000000004789c */ /* 0x000fe20003f4e870 */
[----:B------:R-:W-:Y:S01]  /*3790*/  UMOV UR23, UR41 ;  /* 0x0000002900177c82 */ /* 0x000fe20008000000 */
[----:B------:R-:W-:Y:S01]  /*37a0*/  UMOV UR22, UR40 ;  /* 0x0000002800167c82 */ /* 0x000fe20008000000 */
[----:B------:R-:W-:-:S08]  /*37b0*/  UMOV UR10, UR24 ;  /* 0x00000018000a7c82 */ /* 0x000fd00008000000 */
.L_x_65:
[----:B------:R-:W-:Y:S02]  /*37c0*/  UIADD3 UR23, UPT, UPT, UR23, 0x1, URZ ;  /* 0x0000000117177890 */ /* 0x000fe4000fffe0ff */
[----:B--2---:R-:W-:Y:S02]  /*37d0*/  ULEA UR5, UR10, UR26, 0x3 ;  /* 0x0000001a0a057291 */ /* 0x004fe4000f8e18ff */
[----:B------:R-:W-:Y:S01]  /*37e0*/  UISETP.NE.AND UP3, UPT, UR23, URZ, UPT ;  /* 0x000000ff1700728c */ /* 0x000fe2000bf65270 */
[----:B---3--:R-:W-:Y:S10]  /*37f0*/  @P2 BRA `(.L_x_63) ;  /* 0x00000000000c2947 */ /* 0x008ff40003800000 */
[----:B-1----:R-:W-:Y:S04]  /*3800*/  SHF.L.U32 R3, R8, 0x1f, RZ ;  /* 0x0000001f08037819 */ /* 0x002fe800000006ff */
[----:B------:R-:W1:Y:S02]  /*3810*/  SYNCS.PHASECHK.TRANS64.TRYWAIT P0, [UR5], R3 ;  /* 0x00000003ff0075a7 */ /* 0x000e640008001105 */
[----:B-1----:R-:W-:Y:S05]  /*3820*/  @!P0 BRA `(.L_x_64) ;  /* 0x0000006400008947 */ /* 0x002fea0003800000 */
.L_x_63:
[----:B------:R-:W-:Y:S01]  /*3830*/  UISETP.NE.AND UP0, UPT, UR22, 0x1, UPT ;  /* 0x000000011600788c */ /* 0x000fe2000bf05270 */
[----:B------:R-:W-:Y:S01]  /*3840*/  PLOP3.LUT P2, PT, PT, PT, PT, 0x80, 0x8 ;  /* 0x000000000008781c */ /* 0x000fe20003f4f070 */
[----:B------:R-:W-:Y:S02]  /*3850*/  UIADD3 UR4, UPT, UPT, UR10, 0x1, URZ ;  /* 0x000000010a047890 */ /* 0x000fe4000fffe0ff */
[----:B------:R-:W-:Y:S02]  /*3860*/  UIADD3 UR25, UPT, UPT, UR5, 0x20, URZ ;  /* 0x0000002005197890 */ /* 0x000fe4000fffe0ff */
[----:B------:R-:W-:Y:S01]  /*3870*/  UISETP.NE.AND UP1, UPT, UR4, 0x4, UPT ;  /* 0x000000040400788c */ /* 0x000fe2000bf25270 */
[----:B------:R-:W-:Y:S01]  /*3880*/  PLOP3.LUT P0, PT, PT, PT, UP0, 0x80, 0x8 ;  /* 0x000000000008781c */ /* 0x000fe20003f0f008 */
[----:B------:R-:W-:Y:S02]  /*3890*/  UIADD3 UR22, UPT, UPT, UR22, -0x1, URZ ;  /* 0xffffffff16167890 */ /* 0x000fe4000fffe0ff */
[----:B------:R-:W-:Y:S02]  /*38a0*/  USEL UR6, URZ, 0x1, UP1 ;  /* 0x00000001ff067887 */ /* 0x000fe40008800000 */
[----:B------:R-:W-:Y:S01]  /*38b0*/  USEL UR24, UR4, URZ, UP1 ;  /* 0x000000ff04187287 */ /* 0x000fe20008800000 */
[----:B------:R-:W-:Y:S01]  /*38c0*/  UMOV UR7, 0x40004040 ;  /* 0x4000404000077882 */ /* 0x000fe20000000000 */
[----:B------:R-:W-:Y:S02]  /*38d0*/  UMOV UR5, 0x40004040 ;  /* 0x4000404000057882 */ /* 0x000fe40000000000 */
[----:B------:R-:W-:Y:S01]  /*38e0*/  @UP0 ULEA UR4, UR24, UR26, 0x3 ;  /* 0x0000001a18040291 */ /* 0x000fe2000f8e18ff */
[----:B------:R-:W-:Y:S01]  /*38f0*/  LOP3.LUT R8, R8, UR6, RZ, 0x3c, !PT ;  /* 0x0000000608087c12 */ /* 0x000fe2000f8e3cff */
[----:B------:R-:W-:Y:S01]  /*3900*/  ULEA UR6, UR10, UR29, 0xb ;  /* 0x0000001d0a067291 */ /* 0x000fe2000f8e58ff */
[----:B------:R-:W-:Y:S02]  /*3910*/  UMOV UR21, 0x40004040 ;  /* 0x4000404000157882 */ /* 0x000fe40000000000 */
[----:B-1----:R-:W-:Y:S01]  /*3920*/  @P0 SHF.L.U32 R0, R8, 0x1f, RZ ;  /* 0x0000001f08000819 */ /* 0x002fe200000006ff */
[----:B------:R-:W-:Y:S02]  /*3930*/  UIADD3 UR20, UPT, UPT, UR6, 0x2, URZ ;  /* 0x0000000206147890 */ /* 0x000fe4000fffe0ff */
[----:B------:R-:W-:Y:S01]  /*3940*/  UIADD3 UR16, UPT, UPT, UR6, 0x4, URZ ;  /* 0x0000000406107890 */ /* 0x000fe2000fffe0ff */
[----:B------:R2:W3:Y:S01]  /*3950*/  @P0 SYNCS.PHASECHK.TRANS64.TRYWAIT P2, [UR4], R0 ;  /* 0x00000000ff0005a7 */ /* 0x0004e20008041104 */
[----:B------:R-:W-:Y:S02]  /*3960*/  ULEA UR4, UR10, UR28, 0x9 ;  /* 0x0000001c0a047291 */ /* 0x000fe4000f8e48ff */
[----:B------:R-:W-:Y:S02]  /*3970*/  UIADD3 UR12, UPT, UPT, UR6, 0x6, URZ ;  /* 0x00000006060c7890 */ /* 0x000fe4000fffe0ff */
[----:B------:R-:W-:Y:S02]  /*3980*/  UIADD3 UR18, UPT, UPT, UR4, 0x2, URZ ;  /* 0x0000000204127890 */ /* 0x000fe4000fffe0ff */
[----:B------:R-:W-:Y:S02]  /*3990*/  UIADD3 UR14, UPT, UPT, UR4, 0x4, URZ ;  /* 0x00000004040e7890 */ /* 0x000fe4000fffe0ff */
[----:B------:R-:W-:Y:S01]  /*39a0*/  UIADD3 UR8, UPT, UPT, UR4, 0x6, URZ ;  /* 0x0000000604087890 */ /* 0x000fe2000fffe0ff */
[----:B------:R2:W-:Y:S01]  /*39b0*/  UTCHMMA gdesc[UR4], gdesc[UR6], tmem[UR11], tmem[UR38], idesc[UR39], UP2 ;  /* 0x00ff2606040075ea */ /* 0x0005e2000900000b */
[----:B------:R-:W-:Y:S01]  /*39c0*/  UPLOP3.LUT UP2, UPT, UPT, UPT, UPT, 0x80, 0x8 ;  /* 0x000000000008789c */ /* 0x000fe20003f4f070 */
[----:B------:R-:W-:Y:S01]  /*39d0*/  UMOV UR19, 0x40004040 ;  /* 0x4000404000137882 */ /* 0x000fe20000000000 */
[----:B------:R-:W-:Y:S01]  /*39e0*/  UMOV UR17, 0x40004040 ;  /* 0x4000404000117882 */ /* 0x000fe20000000000 */
[----:B------:R2:W-:Y:S01]  /*39f0*/  UTCHMMA gdesc[UR18], gdesc[UR20], tmem[UR11], tmem[UR36], idesc[UR37], UPT ;  /* 0x00ff2414120075ea */ /* 0x0005e2000b80000b */
[----:B------:R-:W-:Y:S01]  /*3a00*/  UMOV UR15, 0x40004040 ;  /* 0x40004040000f7882 */ /* 0x000fe20000000000 */
[----:B------:R-:W-:Y:S01]  /*3a10*/  UMOV UR13, 0x40004040 ;  /* 0x40004040000d7882 */ /* 0x000fe20000000000 */
[----:B------:R-:W-:Y:S01]  /*3a20*/  UMOV UR9, 0x40004040 ;  /* 0x4000404000097882 */ /* 0x000fe20000000000 */
[----:B------:R2:W-:Y:S01]  /*3a30*/  UTCHMMA gdesc[UR14], gdesc[UR16], tmem[UR11], tmem[UR34], idesc[UR35], UPT ;  /* 0x00ff22100e0075ea */ /* 0x0005e2000b80000b */
[----:B------:R2:W-:Y:S01]  /*3a40*/  UTCHMMA gdesc[UR8], gdesc[UR12], tmem[UR11], tmem[UR32], idesc[UR33], UPT ;  /* 0x00ff200c080075ea */ /* 0x0005e2000b80000b */
[----:B------:R2:W-:Y:S01]  /*3a50*/  UTCBAR.MULTICAST [UR25], URZ, UR27 ;  /* 0x000000ff190073e9 */ /* 0x0005e2000800081b */
[----:B------:R-:W-:Y:S01]  /*3a60*/  UMOV UR10, UR24 ;  /* 0x00000018000a7c82 */ /* 0x000fe20008000000 */
[----:B------:R-:W-:Y:S05]  /*3a70*/  BRA.U UP3, `(.L_x_65) ;  /* 0xfffffffd03507547 */ /* 0x000fea000b83ffff */
.L_x_62:
[----:B--2---:R-:W-:Y:S01]  /*3a80*/  UIADD3 UR4, UPT, UPT, UR30, 0x1, URZ ;  /* 0x000000011e047890 */ /* 0x004fe2000fffe0ff */
[C---:B------:R-:W-:Y:S01]  /*3a90*/  ISETP.NE.AND P0, PT, R10.reuse, 0x2, PT ;  /* 0x000000020a00780c */ /* 0x040fe20003f05270 */
[----:B------:R-:W-:Y:S02]  /*3aa0*/  UIADD3 UR5, UPT, UPT, UR31, 0xb0, URZ ;  /* 0x000000b01f057890 */ /* 0x000fe4000fffe0ff */
[----:B------:R-:W-:Y:S01]  /*3ab0*/  UISETP.NE.AND UP0, UPT, UR4, 0x4, UPT ;  /* 0x000000040400788c */ /* 0x000fe2000bf05270 */
[----:B-1----:R-:W-:Y:S02]  /*3ac0*/  SEL R0, RZ, 0x1, P0 ;  /* 0x00000001ff007807 */ /* 0x002fe40000000000 */
[----:B------:R-:W-:Y:S01]  /*3ad0*/  SEL R10, R10, RZ, P0 ;  /* 0x000000ff0a0a7207 */ /* 0x000fe20000000000 */
[----:B------:R-:W-:Y:S01]  /*3ae0*/  USEL UR6, URZ, 0x1, UP0 ;  /* 0x00000001ff067887 */ /* 0x000fe20008000000 */
[----:B------:R-:W-:Y:S01]  /*3af0*/  LOP3.LUT R9, R9, R0, RZ, 0x3c, !PT ;  /* 0x0000000009097212 */ /* 0x000fe200078e3cff */
[----:B------:R-:W-:Y:S01]  /*3b00*/  USEL UR30, UR4, URZ, UP0 ;  /* 0x000000ff041e7287 */ /* 0x000fe20008000000 */
[----:B------:R1:W-:Y:S03]  /*3b10*/  UTCBAR [UR5], URZ ;  /* 0x000000ff050073e9 */ /* 0x0003e600080000ff */
[----:B------:R-:W-:Y:S01]  /*3b20*/  LOP3.LUT R11, R11, UR6, RZ, 0x3c, !PT ;  /* 0x000000060b0b7c12 */ /* 0x000fe2000f8e3cff */
[----:B------:R-:W-:Y:S07]  /*3b30*/  @P1 BRA `(.L_x_66) ;  /* 0xfffffff800881947 */ /* 0x000fee000383ffff */
[----:B------:R-:W2:Y:S01]  /*3b40*/  S2UR UR8, SR_CgaCtaId ;  /* 0x00000000000879c3 */ /* 0x000ea20000008800 */
[----:B------:R-:W-:Y:S01]  /*3b50*/  ELECT P0, URZ, PT ;  /* 0x0000000000ff782f */ /* 0x000fe20003800000 */
[----:B------:R-:W-:Y:S01]  /*3b60*/  IMAD.MOV.U32 R0, RZ, RZ, 0x1 ;  /* 0x00000001ff007424 */ /* 0x000fe200078e00ff */
[----:B------:R-:W-:Y:S01]  /*3b70*/  UIADD3 UR26, UPT, UPT, UR26, 0xd0, URZ ;  /* 0x000000d01a1a7890 */ /* 0x000fe2000fffe0ff */
[----:B------:R-:W-:Y:S01]  /*3b80*/  SHF.L.U32 R3, R11, 0x1f, RZ ;  /* 0x0000001f0b037819 */ /* 0x000fe200000006ff */
[----:B------:R-:W-:-:S03]  /*3b90*/  UMOV UR4, 0x40 ;  /* 0x0000004000047882 */ /* 0x000fc60000000000 */
[----:B------:R-:W-:Y:S01]  /*3ba0*/  UVIRTCOUNT.DEALLOC.SMPOOL 0x80 ;  /* 0x000000800000784c */ /* 0x000fe20000000000 */
[----:B--2---:R-:W-:Y:S02]  /*3bb0*/  ULEA UR8, UR8, UR4, 0x18 ;  /* 0x0000000408087291 */ /* 0x004fe4000f8ec0ff */
[----:B------:R-:W-:-:S07]  /*3bc0*/  ULEA UR4, UR30, UR26, 0x3 ;  /* 0x0000001a1e047291 */ /* 0x000fce000f8e18ff */
[----:B------:R2:W-:Y:S02]  /*3bd0*/  @P0 STS.U8 [UR8+0x1c], R0 ;  /* 0x00001c00ff000988 */ /* 0x0005e40008000008 */
[----:B------:R-:W4:Y:S02]  /*3be0*/  SYNCS.PHASECHK.TRANS64.TRYWAIT P0, [UR4], R3 ;  /* 0x00000003ff0075a7 */ /* 0x000f240008001104 */
[----:B--2-4-:R-:W-:Y:S05]  /*3bf0*/  @!P0 BRA `(.L_x_67) ;  /* 0x0000006000248947 */ /* 0x014fea0003800000 */
.L_x_158:
[----:B------:R-:W-:-:S04]  /*3c00*/  UIADD3 UR4, UPT, UPT, UR30, 0x1, URZ ;  /* 0x000000011e047890 */ /* 0x000fc8000fffe0ff */
[----:B------:R-:W-:-:S04]  /*3c10*/  UISETP.NE.AND UP0, UPT, UR4, 0x4, UPT ;  /* 0x000000040400788c */ /* 0x000fc8000bf05270 */
[----:B------:R-:W-:Y:S02]  /*3c20*/  USEL UR6, URZ, 0x1, UP0 ;  /* 0x00000001ff067887 */ /* 0x000fe40008000000 */
[----:B------:R-:W-:-:S04]  /*3c30*/  USEL UR4, UR4, URZ, UP0 ;  /* 0x000000ff04047287 */ /* 0x000fc80008000000 */
[----:B-1----:R-:W-:Y:S01]  /*3c40*/  ULEA UR5, UR4, UR26, 0x3 ;  /* 0x0000001a04057291 */ /* 0x002fe2000f8e18ff */
[----:B------:R-:W-:-:S04]  /*3c50*/  LOP3.LUT R2, R11, UR6, RZ, 0x3c, !PT ;  /* 0x000000060b027c12 */ /* 0x000fc8000f8e3cff */
[----:B--2---:R-:W-:-:S04]  /*3c60*/  SHF.L.U32 R3, R2, 0x1f, RZ ;  /* 0x0000001f02037819 */ /* 0x004fc800000006ff */
[----:B------:R-:W1:Y:S02]  /*3c70*/  SYNCS.PHASECHK.TRANS64.TRYWAIT P0, [UR5], R3 ;  /* 0x00000003ff0075a7 */ /* 0x000e640008001105 */
[----:B-1----:R-:W-:Y:S05]  /*3c80*/  @!P0 BRA `(.L_x_68) ;  /* 0x0000006000188947 */ /* 0x002fea0003800000 */
.L_x_160:
        /* <DEDUP_REMOVED lines=9> */
.L_x_162:
[----:B------:R-:W-:-:S04]  /*3d20*/  UIADD3 UR4, UPT, UPT, UR4, 0x1, URZ ;  /* 0x0000000104047890 */ /* 0x000fc8000fffe0ff */
[----:B------:R-:W-:-:S04]  /*3d30*/  UISETP.NE.AND UP0, UPT, UR4, 0x4, UPT ;  /* 0x000000040400788c */ /* 0x000fc8000bf05270 */
[----:B------:R-:W-:Y:S02]  /*3d40*/  USEL UR5, URZ, 0x1, UP0 ;  /* 0x00000001ff057887 */ /* 0x000fe40008000000 */
[----:B------:R-:W-:-:S04]  /*3d50*/  USEL UR4, UR4, URZ, UP0 ;  /* 0x000000ff04047287 */ /* 0x000fc80008000000 */
[----:B------:R-:W-:Y:S01]  /*3d60*/  ULEA UR4, UR4, UR26, 0x3 ;  /* 0x0000001a04047291 */ /* 0x000fe2000f8e18ff */
[----:B-1----:R-:W-:-:S04]  /*3d70*/  LOP3.LUT R3, R2, UR5, RZ, 0x3c, !PT ;  /* 0x0000000502037c12 */ /* 0x002fc8000f8e3cff */
[----:B------:R-:W-:-:S04]  /*3d80*/  SHF.L.U32 R3, R3, 0x1f, RZ ;  /* 0x0000001f03037819 */ /* 0x000fc800000006ff */
[----:B------:R-:W1:Y:S02]  /*3d90*/  SYNCS.PHASECHK.TRANS64.TRYWAIT P0, [UR4], R3 ;  /* 0x00000003ff0075a7 */ /* 0x000e640008001104 */
[----:B-1----:R-:W-:Y:S05]  /*3da0*/  @!P0 BRA `(.L_x_70) ;  /* 0x0000006000008947 */ /* 0x002fea0003800000 */
.L_x_164:
[----:B------:R-:W-:Y:S01]  /*3db0*/  NOP ;  /* 0x0000000000007918 */ /* 0x000fe20000000000 */
[----:B-1----:R-:W1:Y:S01]  /*3dc0*/  LDS R0, [UR8+0x14] ;  /* 0x00001408ff007984 */ /* 0x002e620008000800 */
[----:B------:R-:W-:Y:S01]  /*3dd0*/  ULOP3.LUT UR4, UR42, 0xffff, URZ, 0xc0, !UPT ;  /* 0x0000ffff2a047892 */ /* 0x000fe2000f8ec0ff */
[----:B------:R-:W-:Y:S01]  /*3de0*/  UMOV UR5, 0xffff ;  /* 0x0000ffff00057882 */ /* 0x000fe20000000000 */
[----:B------:R-:W-:Y:S02]  /*3df0*/  UMOV UR6, 0x1 ;  /* 0x0000000100067882 */ /* 0x000fe40000000000 */
[----:B------:R-:W-:-:S04]  /*3e00*/  USHF.R.U32.HI UR4, URZ, 0x5, UR4 ;  /* 0x00000005ff047899 */ /* 0x000fc80008011604 */
[----:B------:R-:W-:Y:S02]  /*3e10*/  USHF.L.U32 UR5, UR5, UR4, URZ ;  /* 0x0000000405057299 */ /* 0x000fe400080006ff */
[----:B------:R-:W-:-:S04]  /*3e20*/  USHF.L.U32 UR4, UR6, UR4, URZ ;  /* 0x0000000406047299 */ /* 0x000fc800080006ff */
[----:B-1----:R-:W-:-:S04]  /*3e30*/  LOP3.LUT R0, R0, UR5, RZ, 0xc0, !PT ;  /* 0x0000000500007c12 */ /* 0x002fc8000f8ec0ff */
[----:B------:R-:W-:-:S13]  /*3e40*/  ISETP.NE.AND P0, PT, R0, UR5, PT ;  /* 0x0000000500007c0c */ /* 0x000fda000bf05270 */
[----:B------:R-:W-:Y:S05]  /*3e50*/  @P0 BRA `(.L_x_71) ;  /* 0x0000000000580947 */ /* 0x000fea0003800000 */
[----:B------:R-:W1:Y:S02]  /*3e60*/  LDS R0, [UR8+0x18] ;  /* 0x00001808ff007984 */ /* 0x000e640008000800 */
[----:B-1----:R-:W-:-:S04]  /*3e70*/  LOP3.LUT R0, R0, UR4, RZ, 0xc0, !PT ;  /* 0x0000000400007c12 */ /* 0x002fc8000f8ec0ff */
[----:B------:R-:W-:-:S13]  /*3e80*/  ISETP.NE.AND P0, PT, R0, UR4, PT ;  /* 0x0000000400007c0c */ /* 0x000fda000bf05270 */
[----:B------:R-:W-:Y:S05]  /*3e90*/  @P0 BRA `(.L_x_72) ;  /* 0x00000000003c0947 */ /* 0x000fea0003800000 */
[----:B------:R-:W1:Y:S01]  /*3ea0*/  S2R R2, SR_LANEID ;  /* 0x0000000000027919 */ /* 0x000e620000000000 */
[----:B------:R-:W-:Y:S01]  /*3eb0*/  ULOP3.LUT UR5, URZ, UR5, URZ, 0x33, !UPT ;  /* 0x00000005ff057292 */ /* 0x000fe2000f8e33ff */
[----:B------:R-:W-:Y:S01]  /*3ec0*/  LOP3.LUT R4, RZ, UR4, RZ, 0x33, !PT ;  /* 0x00000004ff047c12 */ /* 0x000fe2000f8e33ff */
[----:B------:R-:W-:Y:S02]  /*3ed0*/  VOTEU.ANY UR4, UPT, PT ;  /* 0x0000000000047886 */ /* 0x000fe400038e0100 */
[----:B------:R-:W-:Y:S01]  /*3ee0*/  UFLO.U32 UR4, UR4 ;  /* 0x00000004000472bd */ /* 0x000fe200080e0000 */
[----:B------:R-:W2:Y:S01]  /*3ef0*/  REDUX UR6, R4 ;  /* 0x00000000040673c4 */ /* 0x000ea20000000000 */
[----:B------:R-:W-:-:S06]  /*3f00*/  IMAD.U32 R0, RZ, RZ, UR5 ;  /* 0x00000005ff007e24 */ /* 0x000fcc000f8e00ff */
[----:B------:R4:W-:Y:S01]  /*3f10*/  UTCATOMSWS.AND URZ, UR5 ;  /* 0x0000000500ff79e3 */ /* 0x0009e20008000000 */
[----:B------:R-:W3:Y:S01]  /*3f20*/  REDUX UR7, R0 ;  /* 0x00000000000773c4 */ /* 0x000ee20000000000 */
[----:B-1----:R-:W-:Y:S01]  /*3f30*/  ISETP.EQ.U32.AND P0, PT, R2, UR4, PT ;  /* 0x0000000402007c0c */ /* 0x002fe2000bf02070 */
[----:B--2---:R-:W-:Y:S01]  /*3f40*/  IMAD.U32 R2, RZ, RZ, UR6 ;  /* 0x00000006ff027e24 */ /* 0x004fe2000f8e00ff */
[----:B---3--:R-:W-:-:S11]  /*3f50*/  MOV R3, UR7 ;  /* 0x0000000700037c02 */ /* 0x008fd60008000f00 */
[----:B------:R4:W-:Y:S04]  /*3f60*/  @P0 ATOMS.AND RZ, [UR8+0x14], R3 ;  /* 0x00001403ffff098c */ /* 0x0009e8000a800008 */
[----:B------:R4:W-:Y:S01]  /*3f70*/  @P0 ATOMS.AND RZ, [UR8+0x18], R2 ;  /* 0x00001802ffff098c */ /* 0x0009e2000a800008 */
[----:B------:R-:W-:Y:S05]  /*3f80*/  BRA `(.L_x_73) ;  /* 0x0000000000147947 */ /* 0x000fea0003800000 */
.L_x_72:
[----:B------:R-:W-:Y:S02]  /*3f90*/  MOV R2, 0x3fb0 ;  /* 0x00003fb000027802 */ /* 0x000fe40000000f00 */
[----:B---3-5:R-:W-:Y:S05]  /*3fa0*/  CALL.REL.NOINC `($__internal_0_$__cuda_sm10x_tcgen05_guardrail_trap_col_being_dealloced_not_returned_by_alloc) ;  /* 0x0000006000e87944 */ /* 0x028fea0003c00000 */
[----:B------:R-:W-:Y:S05]  /*3fb0*/  BRA `(.L_x_73) ;  /* 0x0000000000087947 */ /* 0x000fea0003800000 */
.L_x_71:
[----:B------:R-:W-:Y:S02]  /*3fc0*/  MOV R2, 0x3fe0 ;  /* 0x00003fe000027802 */ /* 0x000fe40000000f00 */
[----:B---3-5:R-:W-:Y:S05]  /*3fd0*/  CALL.REL.NOINC `($__internal_2_$__cuda_sm10x_tcgen05_guardrail_trap_unallocated_columns_being_dealloced) ;  /* 0x0000006000f47944 */ /* 0x028fea0003c00000 */
.L_x_73:
[----:B------:R-:W-:Y:S01]  /*3fe0*/  NOP ;  /* 0x0000000000007918 */ /* 0x000fe20000000000 */
[----:B----4-:R-:W-:Y:S05]  /*3ff0*/  EXIT ;  /* 0x000000000000794d */ /* 0x010fea0003800000 */
.L_x_55:
[----:B------:R-:W-:-:S09]  /*4000*/  UISETP.NE.OR UP0, UPT, UR17, 0x3, !UP3 ;  /* 0x000000031100788c */ /* 0x000fd2000df05670 */
[----:B------:R-:W-:Y:S05]  /*4010*/  BRA.U UP0, `(.L_x_74) ;  /* 0x00000011005c7547 */ /* 0x000fea000b800000 */
[----:B------:R-:W2:Y:S01]  /*4020*/  S2UR UR10, SR_CgaCtaId ;  /* 0x00000000000a79c3 */ /* 0x000ea20000008800 */
[----:B------:R-:W3:Y:S01]  /*4030*/  LDCU UR31, c[0x0][0x370] ;  /* 0x00006e00ff1f77ac */ /* 0x000ee20008000800 */
[----:B------:R-:W-:Y:S02]  /*4040*/  HFMA2 R13, -RZ, RZ, 0, 0 ;  /* 0x00000000ff0d7431 */ /* 0x000fe400000001ff */
[----:B------:R-:W-:Y:S01]  /*4050*/  IMAD.MOV.U32 R15, RZ, RZ, 0x1 ;  /* 0x00000001ff0f7424 */ /* 0x000fe200078e00ff */
[----:B------:R-:W-:Y:S01]  /*4060*/  MOV R7, 0x2000 ;  /* 0x0000200000077802 */ /* 0x000fe20000000f00 */
[----:B------:R-:W3:Y:S01]  /*4070*/  LDCU.128 UR44, c[0x0][0xb10] ;  /* 0x00016200ff2c77ac */ /* 0x000ee20008000c00 */
[----:B------:R-:W-:Y:S01]  /*4080*/  IMAD.MOV.U32 R14, RZ, RZ, RZ ;  /* 0x000000ffff0e7224 */ /* 0x000fe200078e00ff */
[----:B------:R-:W4:Y:S01]  /*4090*/  LDC.64 R16, c[0x0][0x348] ;  /* 0x0000d200ff107b82 */ /* 0x000f220000000a00 */
[----:B------:R-:W1:Y:S01]  /*40a0*/  LDCU UR30, c[0x0][0x374] ;  /* 0x00006e80ff1e77ac */ /* 0x000e620008000800 */
[----:B------:R-:W2:Y:S06]  /*40b0*/  LDCU UR15, c[0x0][0xb0c] ;  /* 0x00016180ff0f77ac */ /* 0x000eac0008000800 */
[----:B------:R-:W4:Y:S01]  /*40c0*/  LDC.64 R2, c[0x0][0x888] ;  /* 0x00022200ff027b82 */ /* 0x000f220000000a00 */
[----:B------:R-:W4:Y:S01]  /*40d0*/  LDCU UR49, c[0x0][0xb20] ;  /* 0x00016400ff3177ac */ /* 0x000f220008000800 */
[----:B------:R-:W4:Y:S06]  /*40e0*/  LDCU UR4, c[0x0][0xb30] ;  /* 0x00016600ff0477ac */ /* 0x000f2c0008000800 */
[----:B------:R-:W4:Y:S01]  /*40f0*/  LDC.64 R4, c[0x0][0x890] ;  /* 0x00022400ff047b82 */ /* 0x000f220000000a00 */
[----:B------:R-:W-:Y:S01]  /*4100*/  UMOV UR21, 0x400 ;  /* 0x0000040000157882 */ /* 0x000fe20000000000 */
[----:B---3--:R-:W-:-:S02]  /*4110*/  UIMAD.WIDE.U32 UR6, UR31, UR44, URZ ;  /* 0x0000002c1f0672a5 */ /* 0x008fc4000f8e00ff */
[----:B-1----:R-:W-:Y:S02]  /*4120*/  UIMAD.WIDE.U32 UR8, UR30, UR47, URZ ;  /* 0x0000002f1e0872a5 */ /* 0x002fe4000f8e00ff */
[----:B--2---:R-:W-:Y:S02]  /*4130*/  ULEA UR21, UR10, UR21, 0x18 ;  /* 0x000000150a157291 */ /* 0x004fe4000f8ec0ff */
[----:B------:R-:W-:Y:S02]  /*4140*/  UPLOP3.LUT UP3, UPT, UPT, UPT, UPT, 0x40, 0x4 ;  /* 0x000000000004789c */ /* 0x000fe40003f6e870 */
[----:B------:R-:W-:Y:S02]  /*4150*/  UIADD3 UR37, UPT, UPT, UR21, 0x58, URZ ;  /* 0x0000005815257890 */ /* 0x000fe4000fffe0ff */
[----:B------:R-:W-:Y:S02]  /*4160*/  UIADD3 UR33, UPT, UPT, UR21, 0x40, URZ ;  /* 0x0000004015217890 */ /* 0x000fe4000fffe0ff */
[----:B------:R-:W-:-:S02]  /*4170*/  UIADD3 UR25, UPT, UPT, UR21, 0x48, URZ ;  /* 0x0000004815197890 */ /* 0x000fc4000fffe0ff */
[----:B------:R-:W-:Y:S01]  /*4180*/  UIADD3 UR17, UPT, UPT, UR21, 0x50, URZ ;  /* 0x0000005015117890 */ /* 0x000fe2000fffe0ff */
[----:B------:R-:W-:Y:S01]  /*4190*/  UMOV UR6, UR7 ;  /* 0x0000000700067c82 */ /* 0x000fe20008000000 */
[----:B------:R-:W-:Y:S01]  /*41a0*/  UMOV UR41, UR9 ;  /* 0x0000000900297c82 */ /* 0x000fe20008000000 */
[----:B------:R-:W-:Y:S02]  /*41b0*/  UISETP.GE.AND UP0, UPT, UR42, 0x1, UPT ;  /* 0x000000012a00788c */ /* 0x000fe4000bf06270 */
[----:B------:R-:W-:Y:S01]  /*41c0*/  UISETP.NE.AND UP4, UPT, UR42, 0x1, UPT ;  /* 0x000000012a00788c */ /* 0x000fe2000bf85270 */
[----:B------:R-:W1:Y:S01]  /*41d0*/  LDCU.64 UR22, c[0x0][0xb28] ;  /* 0x00016500ff1677ac */ /* 0x000e620008000a00 */
[----:B------:R-:W-:Y:S02]  /*41e0*/  UISETP.NE.AND UP6, UPT, UR15, 0x1, UPT ;  /* 0x000000010f00788c */ /* 0x000fe4000bfc5270 */
[----:B------:R-:W-:Y:S02]  /*41f0*/  UISETP.NE.AND UP5, UPT, UR46, 0x1, UPT ;  /* 0x000000012e00788c */ /* 0x000fe4000bfa5270 */
[----:B------:R-:W-:-:S02]  /*4200*/  UPRMT UR37, UR10, 0x654, UR37 ;  /* 0x000006540a257896 */ /* 0x000fc40008000025 */
[----:B------:R-:W-:Y:S02]  /*4210*/  USHF.R.U32.HI UR43, URZ, UR45, UR6 ;  /* 0x0000002dff2b7299 */ /* 0x000fe40008011606 */
[----:B------:R-:W-:Y:S02]  /*4220*/  UPRMT UR40, UR10, 0x654, UR33 ;  /* 0x000006540a287896 */ /* 0x000fe40008000021 */
[----:B------:R-:W-:Y:S02]  /*4230*/  UPRMT UR39, UR10, 0x654, UR25 ;  /* 0x000006540a277896 */ /* 0x000fe40008000019 */
[----:B------:R-:W-:Y:S02]  /*4240*/  UPRMT UR38, UR10, 0x654, UR17 ;  /* 0x000006540a267896 */ /* 0x000fe40008000011 */
[----:B----4-:R-:W-:Y:S02]  /*4250*/  USHF.R.U32.HI UR41, URZ, UR49, UR41 ;  /* 0x00000031ff297299 */ /* 0x010fe40008011629 */
[----:B------:R-:W-:-:S11]  /*4260*/  UISETP.NE.AND UP2, UPT, UR4, 0x1, UPT ;  /* 0x000000010400788c */ /* 0x000fd6000bf45270 */
.L_x_85:
[C---:B------:R-:W-:Y:S02]  /*4270*/  LEA R12, R14.reuse, UR21, 0x3 ;  /* 0x000000150e0c7c11 */ /* 0x040fe4000f8e18ff */
[----:B------:R-:W-:Y:S02]  /*4280*/  SHF.L.U32 R9, R13, 0x1f, RZ ;  /* 0x0000001f0d097819 */ /* 0x000fe400000006ff */
[----:B------:R-:W-:Y:S02]  /*4290*/  LEA R10, R14, UR21, 0x4 ;  /* 0x000000150e0a7c11 */ /* 0x000fe4000f8e20ff */
[----:B--2---:R-:W2:Y:S02]  /*42a0*/  SYNCS.PHASECHK.TRANS64.TRYWAIT P0, [R12+URZ+0x90], R9 ;  /* 0x000090090c0075a7 */ /* 0x004ea400080011ff */
[----:B--2---:R-:W-:Y:S05]  /*42b0*/  @!P0 BRA `(.L_x_75) ;  /* 0x0000005800d48947 */ /* 0x004fea0003800000 */
.L_x_165:
[----:B--2---:R-:W2:Y:S01]  /*42c0*/  LDS.128 R8, [R10+0x120] ;  /* 0x000120000a087984 */ /* 0x004ea20000000c00 */
[----:B------:R-:W-:Y:S01]  /*42d0*/  UISETP.GE.AND UP0, UPT, UR42, 0x1, UPT ;  /* 0x000000012a00788c */ /* 0x000fe2000bf06270 */
[----:B------:R-:W-:Y:S01]  /*42e0*/  @!PT LDS RZ, [RZ] ;  /* 0x00000000fffff984 */ /* 0x000fe20000000800 */
[----:B------:R-:W-:Y:S01]  /*42f0*/  @!PT LDS RZ, [RZ] ;  /* 0x00000000fffff984 */ /* 0x000fe20000000800 */
[----:B------:R-:W-:Y:S01]  /*4300*/  @!PT LDS RZ, [RZ] ;  /* 0x00000000fffff984 */ /* 0x000fe20000000800 */
[----:B------:R-:W-:Y:S01]  /*4310*/  @!PT LDS RZ, [RZ] ;  /* 0x00000000fffff984 */ /* 0x000fe20000000800 */
[----:B------:R3:W-:Y:S06]  /*4320*/  MEMBAR.ALL.CTA ;  /* 0x0000000000007992 */ /* 0x0007ec0000008000 */
[----:B---3--:R-:W3:Y:S01]  /*4330*/  FENCE.VIEW.ASYNC.S ;  /* 0x00000000000073c6 */ /* 0x008ee20000000000 */
[----:B--2---:R-:W-:Y:S11]  /*4340*/  LOP3.LUT P0, RZ, R10, 0x1, RZ, 0xc0, !PT ;  /* 0x000000010aff7812 */ /* 0x004ff6000780c0ff */
[----:B------:R-:W-:Y:S02]  /*4350*/  @!UPT UIADD3 URZ, UPT, UPT, URZ, URZ, URZ ;  /* 0x000000fffffff290 */ /* 0x000fe4000fffe0ff */
[----:B---3--:R-:W-:Y:S01]  /*4360*/  VOTEU.ANY UP1, P0 ;  /* 0x0000000000ff7886 */ /* 0x008fe20000020100 */
[----:B------:R-:W-:Y:S11]  /*4370*/  PLOP3.LUT P0, PT, PT, PT, UP1, 0x80, 0x8 ;  /* 0x000000000008781c */ /* 0x000ff60003f0f018 */
[----:B------:R-:W-:Y:S02]  /*4380*/  @!UPT UIADD3 URZ, UPT, UPT, URZ, URZ, URZ ;  /* 0x000000fffffff290 */ /* 0x000fe4000fffe0ff */
[----:B------:R-:W-:Y:S02]  /*4390*/  @P0 SHF.R.U32.HI R0, RZ, 0x10, R9 ;  /* 0x00000010ff000819 */ /* 0x000fe40000011609 */
[----:B------:R-:W-:Y:S02]  /*43a0*/  @P0 MOV R6, R8 ;  /* 0x0000000800060202 */ /* 0x000fe40000000f00 */
[----:B------:R-:W-:Y:S01]  /*43b0*/  @P0 R2UR UR4, R0 ;  /* 0x00000000000402ca */ /* 0x000fe200000e0000 */
[----:B------:R-:W-:Y:S01]  /*43c0*/  VIADD R0, R12, 0xa0 ;  /* 0x000000a00c007836 */ /* 0x000fe20000000000 */
[----:B------:R-:W-:Y:S02]  /*43d0*/  @P0 LOP3.LUT R8, R9, 0xffff, RZ, 0xc0, !PT ;  /* 0x0000ffff09080812 */ /* 0x000fe400078ec0ff */
[----:B------:R-:W-:Y:S02]  /*43e0*/  @P0 R2UR UR6, R6 ;  /* 0x00000000060602ca */ /* 0x000fe400000e0000 */
[----:B------:R-:W-:Y:S02]  /*43f0*/  PRMT R0, RZ, 0x654, R0 ;  /* 0x00000654ff007816 */ /* 0x000fe40000000000 */
[----:B------:R-:W-:Y:S02]  /*4400*/  @P0 R2UR UR5, R8 ;  /* 0x00000000080502ca */ /* 0x000fe400000e0000 */
[----:B------:R2:W-:Y:S03]  /*4410*/  SYNCS.ARRIVE.TRANS64.RED.A1T0 RZ, [R0+URZ], RZ ;  /* 0x000000ff00ff79a7 */ /* 0x0005e600081004ff */
[----:B------:R-:W-:Y:S04]  /*4420*/  @UP1 UMOV UR29, UR4 ;  /* 0x00000004001d1c82 */ /* 0x000fe80008000000 */
[----:B------:R-:W-:Y:S04]  /*4430*/  @UP1 UMOV UR14, UR6 ;  /* 0x00000006000e1c82 */ /* 0x000fe80008000000 */
[----:B------:R-:W-:Y:S01]  /*4440*/  @UP1 UMOV UR13, UR5 ;  /* 0x00000005000d1c82 */ /* 0x000fe20008000000 */
[----:B------:R-:W-:Y:S05]  /*4450*/  BRA.U !UP0, `(.L_x_76) ;  /* 0x0000000108a47547 */ /* 0x000fea000b800000 */
[----:B------:R-:W-:Y:S02]  /*4460*/  UIMAD.WIDE.U32 UR18, UR13, UR47, URZ ;  /* 0x0000002f0d1272a5 */ /* 0x000fe4000f8e00ff */
[----:B------:R-:W-:Y:S02]  /*4470*/  UIMAD.WIDE.U32 UR26, UR14, UR44, URZ ;  /* 0x0000002c0e1a72a5 */ /* 0x000fe4000f8e00ff */
[----:B------:R-:W-:Y:S02]  /*4480*/  USEL UR4, UR30, UR41, !UP5 ;  /* 0x000000291e047287 */ /* 0x000fe4000e800000 */
[----:B------:R-:W-:Y:S02]  /*4490*/  USEL UR7, UR31, UR43, !UP6 ;  /* 0x0000002b1f077287 */ /* 0x000fe4000f000000 */
[----:B-1----:R-:W-:Y:S02]  /*44a0*/  UIMAD.WIDE.U32 UR8, UR4, UR22, URZ ;  /* 0x00000016040872a5 */ /* 0x002fe4000f8e00ff */
[----:B------:R-:W-:Y:S01]  /*44b0*/  UIMAD.WIDE.U32 UR10, UR7, UR22, URZ ;  /* 0x00000016070a72a5 */ /* 0x000fe2000f8e00ff */
[----:B------:R-:W-:Y:S02]  /*44c0*/  UMOV UR5, UR19 ;  /* 0x0000001300057c82 */ /* 0x000fe40008000000 */
[----:B------:R-:W-:Y:S03]  /*44d0*/  USHF.R.U32.HI UR6, URZ, UR49, UR5 ;  /* 0x00000031ff067299 */ /* 0x000fe60008011605 */
[----:B------:R-:W-:Y:S01]  /*44e0*/  UMOV UR5, UR27 ;  /* 0x0000001b00057c82 */ /* 0x000fe20008000000 */
[----:B------:R-:W-:Y:S02]  /*44f0*/  USEL UR6, UR13, UR6, !UP5 ;  /* 0x000000060d067287 */ /* 0x000fe4000e800000 */
[----:B------:R-:W-:Y:S03]  /*4500*/  USHF.R.U32.HI UR12, URZ, UR45, UR5 ;  /* 0x0000002dff0c7299 */ /* 0x000fe60008011605 */
[----:B------:R-:W-:Y:S02]  /*4510*/  UMOV UR5, UR9 ;  /* 0x0000000900057c82 */ /* 0x000fe40008000000 */
[----:B------:R-:W-:Y:S03]  /*4520*/  @UP4 USHF.R.U32.HI UR4, URZ, UR23, UR5 ;  /* 0x00000017ff044299 */ /* 0x000fe60008011605 */
[----:B------:R-:W-:Y:S01]  /*4530*/  UMOV UR5, UR11 ;  /* 0x0000000b00057c82 */ /* 0x000fe20008000000 */
[----:B------:R-:W-:Y:S02]  /*4540*/  UIMAD UR4, UR42, UR4, URZ ;  /* 0x000000042a0472a4 */ /* 0x000fe4000f8e02ff */
[----:B------:R-:W-:Y:S02]  /*4550*/  @UP4 USHF.R.U32.HI UR7, URZ, UR23, UR5 ;  /* 0x00000017ff074299 */ /* 0x000fe40008011605 */
[----:B------:R-:W-:Y:S02]  /*4560*/  UIMAD.WIDE.U32 UR10, UR6, UR22, URZ ;  /* 0x00000016060a72a5 */ /* 0x000fe4000f8e00ff */
[----:B------:R-:W-:Y:S02]  /*4570*/  USEL UR5, UR14, UR12, !UP6 ;  /* 0x0000000c0e057287 */ /* 0x000fe4000f000000 */
[----:B------:R-:W-:Y:S02]  /*4580*/  UIMAD UR8, UR42, UR7, URZ ;  /* 0x000000072a0872a4 */ /* 0x000fe4000f8e02ff */
[----:B------:R-:W-:Y:S03]  /*4590*/  UISETP.GE.AND UP0, UPT, UR6, UR4, UPT ;  /* 0x000000040600728c */ /* 0x000fe6000bf06270 */
[----:B------:R-:W-:Y:S01]  /*45a0*/  UMOV UR4, UR11 ;  /* 0x0000000b00047c82 */ /* 0x000fe20008000000 */
[----:B------:R-:W-:Y:S02]  /*45b0*/  UISETP.GE.OR UP0, UPT, UR5, UR8, UP0 ;  /* 0x000000080500728c */ /* 0x000fe40008706670 */
[----:B------:R-:W-:Y:S02]  /*45c0*/  USHF.R.U32.HI UR4, URZ, UR23, UR4 ;  /* 0x00000017ff047299 */ /* 0x000fe40008011604 */
[----:B------:R-:W-:Y:S02]  /*45d0*/  UIMAD.WIDE.U32 UR8, UR5, UR22, URZ ;  /* 0x00000016050872a5 */ /* 0x000fe4000f8e00ff */
[----:B------:R-:W-:Y:S04]  /*45e0*/  USEL UR10, UR6, UR4, !UP4 ;  /* 0x00000004060a7287 */ /* 0x000fe8000e000000 */
[----:B------:R-:W-:Y:S01]  /*45f0*/  UIADD3 UR11, UPT, UPT, -UR10, URZ, URZ ;  /* 0x000000ff0a0b7290 */ /* 0x000fe2000fffe1ff */
[----:B------:R-:W-:Y:S02]  /*4600*/  @!UP0 UMOV UR4, UR9 ;  /* 0x0000000900048c82 */ /* 0x000fe40008000000 */
[----:B------:R-:W-:Y:S02]  /*4610*/  @!UP0 USHF.R.U32.HI UR4, URZ, UR23, UR4 ;  /* 0x00000017ff048299 */ /* 0x000fe40008011604 */
[----:B------:R-:W-:Y:S02]  /*4620*/  UIMAD UR8, UR42, UR11, UR6 ;  /* 0x0000000b2a0872a4 */ /* 0x000fe4000f8e0206 */
[----:B------:R-:W-:Y:S04]  /*4630*/  @!UP0 USEL UR4, UR5, UR4, !UP4 ;  /* 0x0000000405048287 */ /* 0x000fe8000e000000 */
[----:B------:R-:W-:Y:S02]  /*4640*/  @!UP0 UIMAD UR8, UR7, UR8, UR4 ;  /* 0x00000008070882a4 */ /* 0x000fe4000f8e0204 */
[----:B------:R-:W-:Y:S02]  /*4650*/  @!UP0 UIADD3 UR9, UPT, UPT, UR10, -UR4, URZ ;  /* 0x800000040a098290 */ /* 0x000fe4000fffe0ff */
[----:B------:R-:W-:Y:S02]  /*4660*/  UIADD3 UR4, UPT, UPT, -UR5, URZ, URZ ;  /* 0x000000ff05047290 */ /* 0x000fe4000fffe1ff */
[----:B------:R-:W-:Y:S02]  /*4670*/  UIADD3 UR7, UPT, UPT, -UR6, URZ, URZ ;  /* 0x000000ff06077290 */ /* 0x000fe4000fffe1ff */
[----:B------:R-:W-:Y:S02]  /*4680*/  @!UP0 UIMAD UR6, UR9, UR42, UR5 ;  /* 0x0000002a090682a4 */ /* 0x000fe4000f8e0205 */
[----:B------:R-:W-:Y:S02]  /*4690*/  UIMAD UR14, UR15, UR4, UR14 ;  /* 0x000000040f0e72a4 */ /* 0x000fe4000f8e020e */
[----:B------:R-:W-:Y:S01]  /*46a0*/  UIMAD UR13, UR46, UR7, UR13 ;  /* 0x000000072e0d72a4 */ /* 0x000fe2000f8e020d */
[----:B------:R-:W-:Y:S02]  /*46b0*/  @!UP0 UMOV UR5, UR8 ;  /* 0x0000000800058c82 */ /* 0x000fe40008000000 */
[----:B------:R-:W-:Y:S02]  /*46c0*/  UIMAD UR14, UR5, UR15, UR14 ;  /* 0x0000000f050e72a4 */ /* 0x000fe4000f8e020e */
[----:B------:R-:W-:Y:S11]  /*46d0*/  UIMAD UR13, UR6, UR46, UR13 ;  /* 0x0000002e060d72a4 */ /* 0x000ff6000f8e020d */
[----:B------:R-:W-:Y:S01]  /*46e0*/  @!UPT UIADD3 URZ, UPT, UPT, URZ, URZ, URZ ;  /* 0x000000fffffff290 */ /* 0x000fe2000fffe0ff */
.L_x_76:
[----:B------:R-:W3:Y:S01]  /*46f0*/  @!UP2 LDCU.128 UR8, c[0x0][0xb10] ;  /* 0x00016200ff08a7ac */ /* 0x000ee20008000c00 */
[C---:B------:R-:W-:Y:S02]  /*4700*/  ISETP.NE.U32.AND P1, PT, R4.reuse, RZ, PT ;  /* 0x000000ff0400720c */ /* 0x040fe40003f25070 */
[----:B------:R-:W-:Y:S02]  /*4710*/  ISETP.NE.U32.AND P0, PT, R4, RZ, PT ;  /* 0x000000ff0400720c */ /* 0x000fe40003f05070 */
[C---:B------:R-:W-:Y:S02]  /*4720*/  ISETP.NE.AND.EX P1, PT, R5.reuse, RZ, PT, P1 ;  /* 0x000000ff0500720c */ /* 0x040fe40003f25310 */
[----:B------:R-:W-:Y:S01]  /*4730*/  ISETP.NE.AND.EX P0, PT, R5, RZ, PT, P0 ;  /* 0x000000ff0500720c */ /* 0x000fe20003f05300 */
[----:B------:R-:W4:Y:S01]  /*4740*/  @!UP2 LDCU UR5, c[0x0][0xb0c] ;  /* 0x00016180ff05a7ac */ /* 0x000f220008000800 */
[----:B------:R-:W-:Y:S01]  /*4750*/  SHF.L.U32 R9, R15, 0x1f, RZ ;  /* 0x0000001f0f097819 */ /* 0x000fe200000006ff */
[----:B------:R-:W-:Y:S02]  /*4760*/  USHF.L.U32 UR35, UR16, 0x6, URZ ;  /* 0x0000000610237899 */ /* 0x000fe400080006ff */
[----:B------:R-:W-:Y:S02]  /*4770*/  USHF.L.U32 UR34, UR20, 0x8, URZ ;  /* 0x0000000814227899 */ /* 0x000fe400080006ff */
[----:B---3--:R-:W-:Y:S07]  /*4780*/  UIMAD.WIDE.U32 UR6, UR14, UR8, URZ ;  /* 0x000000080e0672a5 */ /* 0x008fee000f8e00ff */
[----:B------:R-:W-:Y:S01]  /*4790*/  @!UP2 UMOV UR4, UR7 ;  /* 0x000000070004ac82 */ /* 0x000fe20008000000 */
[----:B----4-:R-:W-:Y:S02]  /*47a0*/  @!UP2 UISETP.NE.AND UP0, UPT, UR5, 0x1, UPT ;  /* 0x000000010500a88c */ /* 0x010fe4000bf05270 */
[----:B------:R-:W-:Y:S02]  /*47b0*/  @!UP2 USHF.R.U32.HI UR4, URZ, UR9, UR4 ;  /* 0x00000009ff04a299 */ /* 0x000fe40008011604 */
[----:B------:R-:W-:Y:S02]  /*47c0*/  UIMAD.WIDE.U32 UR6, UR13, UR11, URZ ;  /* 0x0000000b0d0672a5 */ /* 0x000fe4000f8e00ff */
[----:B------:R-:W-:Y:S02]  /*47d0*/  @!UP2 USEL UR8, UR14, UR4, !UP0 ;  /* 0x000000040e08a287 */ /* 0x000fe4000c000000 */
[----:B------:R-:W-:Y:S03]  /*47e0*/  @!UP2 UISETP.NE.AND UP0, UPT, UR10, 0x1, UPT ;  /* 0x000000010a00a88c */ /* 0x000fe6000bf05270 */
[----:B------:R-:W-:Y:S02]  /*47f0*/  @!UP2 UMOV UR6, UR7 ;  /* 0x000000070006ac82 */ /* 0x000fe40008000000 */
[----:B------:R-:W3:Y:S02]  /*4800*/  @!UP2 LDCU UR4, c[0x0][0xb20] ;  /* 0x00016400ff04a7ac */ /* 0x000ee40008000800 */
[----:B---3--:R-:W-:Y:S04]  /*4810*/  @!UP2 USHF.R.U32.HI UR6, URZ, UR4, UR6 ;  /* 0x00000004ff06a299 */ /* 0x008fe80008011606 */
[----:B------:R-:W-:Y:S04]  /*4820*/  @!UP2 USEL UR6, UR13, UR6, !UP0 ;  /* 0x000000060d06a287 */ /* 0x000fe8000c000000 */
[----:B------:R-:W-:Y:S02]  /*4830*/  @!UP2 UIADD3 UR4, UPT, UPT, -UR8, UR6, URZ ;  /* 0x000000060804a290 */ /* 0x000fe4000fffe1ff */
[----:B------:R-:W-:Y:S02]  /*4840*/  @!UP2 UIADD3 UR6, UPT, UPT, UR8, -UR6, URZ ;  /* 0x800000060806a290 */ /* 0x000fe4000fffe0ff */
[----:B------:R-:W-:Y:S02]  /*4850*/  @!UP2 UIMAD UR14, UR4, UR5, UR14 ;  /* 0x00000005040ea2a4 */ /* 0x000fe4000f8e020e */
[----:B------:R-:W-:Y:S01]  /*4860*/  @!UP2 UIMAD UR13, UR6, UR10, UR13 ;  /* 0x0000000a060da2a4 */ /* 0x000fe2000f8e020d */
[----:B------:R-:W-:Y:S11]  /*4870*/  BRA.U UP3, `(.L_x_77) ;  /* 0x0000000103107547 */ /* 0x000ff6000b800000 */
[----:B--2---:R-:W-:Y:S04]  /*4880*/  MOV R0, UR48 ;  /* 0x0000003000007c02 */ /* 0x004fe80008000f00 */
[----:B------:R-:W-:Y:S04]  /*4890*/  SHF.L.U32 R11, R0, 0x1f, RZ ;  /* 0x0000001f000b7819 */ /* 0x000fe800000006ff */
[----:B------:R-:W2:Y:S02]  /*48a0*/  SYNCS.PHASECHK.TRANS64.TRYWAIT P2, [UR21+0x88], R11 ;  /* 0x0000880bff0075a7 */ /* 0x000ea40008041115 */
[----:B--2---:R-:W-:Y:S05]  /*48b0*/  @!P2 BRA `(.L_x_78) ;  /* 0x000000540068a947 */ /* 0x004fea0003800000 */
.L_x_77:
[----:B------:R-:W-:Y:S05]  /*48c0*/  @!P1 BRA `(.L_x_79) ;  /* 0x0000000000309947 */ /* 0x000fea0003800000 */
[----:B------:R-:W-:Y:S01]  /*48d0*/  ISETP.NE.U32.AND P1, PT, R2, RZ, PT ;  /* 0x000000ff0200720c */ /* 0x000fe20003f25070 */
[----:B------:R-:W3:Y:S01]  /*48e0*/  LDCU.64 UR4, c[0x0][0x358] ;  /* 0x00006b00ff0477ac */ /* 0x000ee20008000a00 */
[----:B------:R-:W-:Y:S02]  /*48f0*/  IMAD.MOV.U32 R81, RZ, RZ, 0x1 ;  /* 0x00000001ff517424 */ /* 0x000fe400078e00ff */
[----:B------:R-:W-:Y:S11]  /*4900*/  ISETP.NE.AND.EX P1, PT, R3, RZ, PT, P1 ;  /* 0x000000ff0300720c */ /* 0x000ff60003f25310 */
[----:B------:R-:W-:Y:S02]  /*4910*/  @!UPT UIADD3 URZ, UPT, UPT, URZ, URZ, URZ ;  /* 0x000000fffffff290 */ /* 0x000fe4000fffe0ff */
[----:B--2---:R-:W2:Y:S01]  /*4920*/  @P1 LDC.64 R10, c[0x0][0x888] ;  /* 0x00022200ff0a1b82 */ /* 0x004ea20000000a00 */
[----:B------:R-:W-:Y:S04]  /*4930*/  @P1 IMAD R0, R4, UR36, RZ ;  /* 0x0000002404001c24 */ /* 0x000fe8000f8e02ff */
[----:B--2---:R-:W-:Y:S04]  /*4940*/  @P1 IMAD.WIDE R10, R0, 0x4, R10 ;  /* 0x00000004000a1825 */ /* 0x004fe800078e020a */
[----:B------:R-:W-:Y:S01]  /*4950*/  HFMA2 R0, -RZ, RZ, 0, 5.9604644775390625e-08 ;  /* 0x00000001ff007431 */ /* 0x000fe200000001ff */
[----:B---3-5:R3:W5:Y:S04]  /*4960*/  @P1 LDG.E R41, desc[UR4][R10.64] ;  /* 0x000000040a291981 */ /* 0x028768000c1e1900 */
[----:B------:R-:W-:Y:S01]  /*4970*/  @!P1 PRMT R81, R0, 0x7610, R81 ;  /* 0x0000761000519816 */ /* 0x000fe20000000051 */
[----:B---3--:R-:W4:Y:S06]  /*4980*/  @!P1 LDC R41, c[0x0][0x880] ;  /* 0x00022000ff299b82 */ /* 0x008f2c0000000800 */
.L_x_79:
[----:B----45:R-:W-:Y:S01]  /*4990*/  @!P0 FSETP.EQ.AND P1, PT, R41, RZ, PT ;  /* 0x000000ff2900820b */ /* 0x030fe20003f22000 */
[----:B------:R-:W-:Y:S01]  /*49a0*/  @!UPT UIADD3 URZ, UPT, UPT, URZ, URZ, URZ ;  /* 0x000000fffffff290 */ /* 0x000fe2000fffe0ff */
[----:B------:R-:W-:Y:S11]  /*49b0*/  @!P0 BRA `(.L_x_80) ;  /* 0x0000000000188947 */ /* 0x000ff60003800000 */
[----:B------:R-:W-:Y:S02]  /*49c0*/  LOP3.LUT P0, RZ, R81, 0xff, RZ, 0xc0, !PT ;  /* 0x000000ff51ff7812 */ /* 0x000fe4000780c0ff */
[----:B------:R-:W-:Y:S04]  /*49d0*/  ISETP.NE.U32.AND P1, PT, R2, RZ, PT ;  /* 0x000000ff0200720c */ /* 0x000fe80003f25070 */
[----:B------:R-:W-:Y:S04]  /*49e0*/  ISETP.NE.AND.EX P1, PT, R3, RZ, PT, P1 ;  /* 0x000000ff0300720c */ /* 0x000fe80003f25310 */
[----:B------:R-:W-:Y:S03]  /*49f0*/  PLOP3.LUT P1, PT, P1, PT, PT, 0x8, 0x80 ;  /* 0x000000000080781c */ /* 0x000fe60000f2e170 */
[----:B------:R-:W-:Y:S11]  /*4a00*/  @P0 FSETP.EQ.AND P1, PT, R41, RZ, PT ;  /* 0x000000ff2900020b */ /* 0x000ff60003f22000 */
[----:B------:R-:W-:Y:S02]  /*4a10*/  @!UPT UIADD3 URZ, UPT, UPT, URZ, URZ, URZ ;  /* 0x000000fffffff290 */ /* 0x000fe4000fffe0ff */
.L_x_80:
[----:B------:R-:W3:Y:S01]  /*4a20*/  SYNCS.PHASECHK.TRANS64.TRYWAIT P2, [UR21+0x60], R9 ;  /* 0x00006009ff0075a7 */ /* 0x000ee20008041115 */
[----:B------:R-:W-:Y:S04]  /*4a30*/  ELECT P0, URZ, PT ;  /* 0x0000000000ff782f */ /* 0x000fe80003800000 */
[----:B------:R-:W-:Y:S11]  /*4a40*/  PLOP3.LUT P1, PT, P1, P0, PT, 0xf2, 0x2f ;  /* 0x00000000002f781c */ /* 0x000ff60000f21e72 */
[----:B------:R-:W-:Y:S02]  /*4a50*/  @!UPT UIADD3 URZ, UPT, UPT, URZ, URZ, URZ ;  /* 0x000000fffffff290 */ /* 0x000fe4000fffe0ff */
[----:B------:R-:W-:Y:S05]  /*4a60*/  @!P1 IADD3 R8, P0, PT, R16, 0x580, RZ ;  /* 0x0000058010089810 */ /* 0x000fea0007f1e0ff */
[----:B------:R-:W-:Y:S01]  /*4a70*/  @!P1 IMAD.X R6, RZ, RZ, R17, P0 ;  /* 0x000000ffff069224 */ /* 0x000fe200000e0611 */
[----:B---3--:R-:W-:Y:S07]  /*4a80*/  @!P2 BRA `(.L_x_81) ;  /* 0x00000054000ca947 */ /* 0x008fee0003800000 */
.L_x_168:
[----:B------:R-:W-:Y:S01]  /*4a90*/  @!P1 R2UR UR5, R8 ;  /* 0x00000000080592ca */ /* 0x000fe200000e0000 */
[----:B------:R-:W-:Y:S01]  /*4aa0*/  VOTEU.ALL UP0, P1 ;  /* 0x0000000000ff7886 */ /* 0x000fe20000800000 */
[----:B------:R-:W-:Y:S01]  /*4ab0*/  @!P1 R2UR UR4, R6 ;  /* 0x00000000060492ca */ /* 0x000fe200000e0000 */
[----:B--2---:R-:W-:Y:S01]  /*4ac0*/  @!P1 IMAD.MOV.U32 R0, RZ, RZ, 0x2000 ;  /* 0x00002000ff009424 */ /* 0x004fe200078e00ff */
[----:B------:R-:W-:Y:S01]  /*4ad0*/  UMOV UR6, 0x0 ;  /* 0x0000000000067882 */ /* 0x000fe20000000000 */
[----:B------:R-:W-:Y:S01]  /*4ae0*/  UMOV UR7, 0x10000000 ;  /* 0x1000000000077882 */ /* 0x000fe20000000000 */
[----:B------:R-:W-:Y:S01]  /*4af0*/  @!UP0 UIADD3 UR32, UPT, UPT, UR21, 0x400, URZ ;  /* 0x0000040015208890 */ /* 0x000fe2000fffe0ff */
[----:B------:R-:W-:Y:S01]  /*4b00*/  @!P1 IADD3 R8, P0, PT, R16, 0x580, RZ ;  /* 0x0000058010089810 */ /* 0x000fe20007f1e0ff */
[----:B------:R-:W-:Y:S04]  /*4b10*/  VOTEU.ALL UP0, P1 ;  /* 0x0000000000ff7886 */ /* 0x000fe80000800000 */
[----:B------:R-:W-:Y:S02]  /*4b20*/  @!P1 IMAD.X R6, RZ, RZ, R17, P0 ;  /* 0x000000ffff069224 */ /* 0x000fe400000e0611 */
[----:B------:R-:W-:Y:S02]  /*4b30*/  IMAD.U32 R10, RZ, RZ, UR5 ;  /* 0x00000005ff0a7e24 */ /* 0x000fe4000f8e00ff */
[----:B------:R-:W-:Y:S03]  /*4b40*/  IMAD.U32 R11, RZ, RZ, UR4 ;  /* 0x00000004ff0b7e24 */ /* 0x000fe6000f8e00ff */
[----:B------:R-:W-:Y:S02]  /*4b50*/  @!P1 R2UR UR4, R10 ;  /* 0x000000000a0492ca */ /* 0x000fe400000e0000 */
[----:B------:R-:W-:Y:S11]  /*4b60*/  @!P1 R2UR UR5, R11 ;  /* 0x000000000b0592ca */ /* 0x000ff600000e0000 */
[----:B------:R-:W-:Y:S02]  /*4b70*/  @!UPT UIADD3 URZ, UPT, UPT, URZ, URZ, URZ ;  /* 0x000000fffffff290 */ /* 0x000fe4000fffe0ff */
[----:B------:R2:W-:Y:S01]  /*4b80*/  @!UP0 UTMALDG.3D [UR32], [UR4], desc[UR6] ;  /* 0x00000620040085b4 */ /* 0x0005e20008011000 */
[----:B------:R2:W-:Y:S01]  /*4b90*/  @!P1 SYNCS.ARRIVE.TRANS64.RED.A0TR RZ, [UR21+0x40], R0 ;  /* 0x00004000ffff99a7 */ /* 0x0005e20008300415 */
[----:B------:R-:W-:Y:S01]  /*4ba0*/  SYNCS.ARRIVE.TRANS64.RED.A1T0 RZ, [UR40], RZ ;  /* 0x000000ffffff79a7 */ /* 0x000fe20008100428 */
[----:B------:R-:W3:Y:S02]  /*4bb0*/  SYNCS.PHASECHK.TRANS64.TRYWAIT P2, [UR21+0x68], R9 ;  /* 0x00006809ff0075a7 */ /* 0x000ee40008041115 */
[----:B--23--:R-:W-:Y:S05]  /*4bc0*/  @!P2 BRA `(.L_x_82) ;  /* 0x0000005000d4a947 */ /* 0x00cfea0003800000 */
.L_x_170:
        /* <DEDUP_REMOVED lines=8> */
[----:B------:R-:W-:Y:S01]  /*4c50*/  @!UP0 UIADD3 UR24, UPT, UPT, UR21, 0x2400, URZ ;  /* 0x0000240015188890 */ /* 0x000fe2000fffe0ff */
[----:B------:R-:W-:Y:S01]  /*4c60*/  VOTEU.ALL UP0, P1 ;  /* 0x0000000000ff7886 */ /* 0x000fe20000800000 */
[----:B------:R-:W-:Y:S01]  /*4c70*/  UMOV UR27, UR35 ;  /* 0x00000023001b7c82 */ /* 0x000fe20008000000 */
[----:B------:R-:W-:Y:S02]  /*4c80*/  UMOV UR28, UR36 ;  /* 0x00000024001c7c82 */ /* 0x000fe40008000000 */
[----:B------:R-:W-:Y:S02]  /*4c90*/  IMAD.U32 R10, RZ, RZ, UR5 ;  /* 0x00000005ff0a7e24 */ /* 0x000fe4000f8e00ff */
[----:B------:R-:W-:Y:S02]  /*4ca0*/  IMAD.U32 R11, RZ, RZ, UR4 ;  /* 0x00000004ff0b7e24 */ /* 0x000fe4000f8e00ff */
[----:B------:R-:W-:Y:S01]  /*4cb0*/  @!P1 IMAD.X R6, RZ, RZ, R17, P0 ;  /* 0x000000ffff069224 */ /* 0x000fe200000e0611 */
        /* <DEDUP_REMOVED lines=8> */
.L_x_172:
[----:B------:R-:W-:Y:S01]  /*4d40*/  @!P1 R2UR UR5, R8 ;  /* 0x00000000080592ca */ /* 0x000fe200000e0000 */
[----:B------:R-:W-:Y:S01]  /*4d50*/  VOTEU.ALL UP0, P1 ;  /* 0x0000000000ff7886 */ /* 0x000fe20000800000 */
[----:B------:R-:W-:Y:S01]  /*4d60*/  @!P1 R2UR UR4, R6 ;  /* 0x00000000060492ca */ /* 0x000fe200000e0000 */
[----:B--2---:R-:W-:Y:S01]  /*4d70*/  @!P1 IMAD.MOV.U32 R0, RZ, RZ, 0x2000 ;  /* 0x00002000ff009424 */ /* 0x004fe200078e00ff */
[----:B------:R-:W-:Y:S01]  /*4d80*/  UMOV UR6, 0x0 ;  /* 0x0000000000067882 */ /* 0x000fe20000000000 */
[----:B------:R-:W-:Y:S01]  /*4d90*/  UMOV UR7, 0x10000000 ;  /* 0x1000000000077882 */ /* 0x000fe20000000000 */
[----:B------:R-:W-:Y:S01]  /*4da0*/  @!UP0 UIADD3 UR18, UPT, UPT, UR34, 0x80, URZ ;  /* 0x0000008022128890 */ /* 0x000fe2000fffe0ff */
[----:B------:R-:W-:Y:S01]  /*4db0*/  VIADD R14, R14, 0x1 ;  /* 0x000000010e0e7836 */ /* 0x000fe20000000000 */
[----:B------:R-:W-:Y:S01]  /*4dc0*/  @!UP0 UIADD3 UR16, UPT, UPT, UR21, 0x4400, URZ ;  /* 0x0000440015108890 */ /* 0x000fe2000fffe0ff */
[----:B------:R-:W-:Y:S01]  /*4dd0*/  VOTEU.ALL UP0, P1 ;  /* 0x0000000000ff7886 */ /* 0x000fe20000800000 */
[----:B------:R-:W-:Y:S01]  /*4de0*/  UMOV UR19, UR35 ;  /* 0x0000002300137c82 */ /* 0x000fe20008000000 */
[----:B------:R-:W-:Y:S02]  /*4df0*/  UMOV UR20, UR36 ;  /* 0x0000002400147c82 */ /* 0x000fe40008000000 */
        /* <DEDUP_REMOVED lines=10> */
.L_x_174:
[----:B------:R-:W-:Y:S01]  /*4ea0*/  @!P1 IADD3 R6, P0, PT, R16, 0x580, RZ ;  /* 0x0000058010069810 */ /* 0x000fe20007f1e0ff */
[----:B------:R-:W-:Y:S01]  /*4eb0*/  VOTEU.ALL UP0, P1 ;  /* 0x0000000000ff7886 */ /* 0x000fe20000800000 */
[----:B------:R-:W-:Y:S01]  /*4ec0*/  UMOV UR6, 0x0 ;  /* 0x0000000000067882 */ /* 0x000fe20000000000 */
[----:B------:R-:W-:Y:S01]  /*4ed0*/  UMOV UR7, 0x10000000 ;  /* 0x1000000000077882 */ /* 0x000fe20000000000 */
[----:B------:R-:W-:Y:S01]  /*4ee0*/  @!P1 R2UR UR5, R6 ;  /* 0x00000000060592ca */ /* 0x000fe200000e0000 */
[----:B--2---:R-:W-:Y:S01]  /*4ef0*/  @!P1 IMAD.X R0, RZ, RZ, R17, P0 ;  /* 0x000000ffff009224 */ /* 0x004fe200000e0611 */
[----:B------:R-:W-:Y:S01]  /*4f00*/  @!UP0 UIADD3 UR10, UPT, UPT, UR34, 0xc0, URZ ;  /* 0x000000c0220a8890 */ /* 0x000fe2000fffe0ff */
[----:B------:R-:W-:Y:S01]  /*4f10*/  R2UR UR18, R83 ;  /* 0x00000000531272ca */ /* 0x000fe200000e0000 */
[----:B------:R-:W-:Y:S01]  /*4f20*/  @!UP0 UIADD3 UR8, UPT, UPT, UR21, 0x6400, URZ ;  /* 0x0000640015088890 */ /* 0x000fe2000fffe0ff */
[----:B------:R-:W-:Y:S01]  /*4f30*/  R2UR UR16, R84 ;  /* 0x00000000541072ca */ /* 0x000fe200000e0000 */
[----:B------:R-:W-:Y:S01]  /*4f40*/  @!UP0 UIADD3 UR9, UPT, UPT, UR21, 0x58, URZ ;  /* 0x0000005815098890 */ /* 0x000fe2000fffe0ff */
[----:B------:R-:W-:Y:S01]  /*4f50*/  @!P1 R2UR UR4, R0 ;  /* 0x00000000000492ca */ /* 0x000fe200000e0000 */
[----:B------:R-:W-:Y:S01]  /*4f60*/  VOTEU.ALL UP0, P1 ;  /* 0x0000000000ff7886 */ /* 0x000fe20000800000 */
[----:B------:R-:W-:Y:S01]  /*4f70*/  UMOV UR11, UR35 ;  /* 0x00000023000b7c82 */ /* 0x000fe20008000000 */
[----:B------:R-:W-:Y:S01]  /*4f80*/  UMOV UR12, UR36 ;  /* 0x00000024000c7c82 */ /* 0x000fe20008000000 */
[C---:B------:R-:W-:Y:S01]  /*4f90*/  ISETP.NE.AND P0, PT, R14.reuse, 0x2, PT ;  /* 0x000000020e00780c */ /* 0x040fe20003f05270 */
[----:B------:R-:W-:Y:S01]  /*4fa0*/  UPLOP3.LUT UP3, UPT, UPT, UPT, UPT, 0x80, 0x8 ;  /* 0x000000000008789c */ /* 0x000fe20003f6f070 */
[----:B------:R-:W-:Y:S01]  /*4fb0*/  IMAD.U32 R8, RZ, RZ, UR5 ;  /* 0x00000005ff087e24 */ /* 0x000fe2000f8e00ff */
[----:B------:R-:W-:Y:S01]  /*4fc0*/  LOP3.LUT R15, R15, 0x1, RZ, 0x3c, !PT ;  /* 0x000000010f0f7812 */ /* 0x000fe200078e3cff */
[----:B------:R-:W-:Y:S01]  /*4fd0*/  UMOV UR36, UR29 ;  /* 0x0000001d00247c82 */ /* 0x000fe20008000000 */
[----:B------:R-:W-:Y:S01]  /*4fe0*/  SEL R0, RZ, 0x1, P0 ;  /* 0x00000001ff007807 */ /* 0x000fe20000000000 */
[----:B------:R-:W-:Y:S01]  /*4ff0*/  UIADD3 UR20, UPT, UPT, UR13, UR18, URZ ;  /* 0x000000120d147290 */ /* 0x000fe2000fffe0ff */
[----:B------:R-:W-:Y:S01]  /*5000*/  SEL R14, R14, RZ, P0 ;  /* 0x000000ff0e0e7207 */ /* 0x000fe20000000000 */
[----:B------:R-:W-:Y:S01]  /*5010*/  UIADD3 UR16, UPT, UPT, UR14, UR16, URZ ;  /* 0x000000100e107290 */ /* 0x000fe2000fffe0ff */
[----:B------:R-:W-:Y:S01]  /*5020*/  IMAD.U32 R9, RZ, RZ, UR4 ;  /* 0x00000004ff097e24 */ /* 0x000fe2000f8e00ff */
[----:B------:R-:W-:Y:S02]  /*5030*/  @!P1 R2UR UR4, R8 ;  /* 0x00000000080492ca */ /* 0x000fe400000e0000 */
[----:B------:R-:W-:Y:S02]  /*5040*/  LOP3.LUT R13, R13, R0, RZ, 0x3c, !PT ;  /* 0x000000000d0d7212 */ /* 0x000fe400078e3cff */
[----:B------:R-:W-:Y:S11]  /*5050*/  @!P1 R2UR UR5, R9 ;  /* 0x00000000090592ca */ /* 0x000ff600000e0000 */
[----:B------:R-:W-:Y:S02]  /*5060*/  @!UPT UIADD3 URZ, UPT, UPT, URZ, URZ, URZ ;  /* 0x000000fffffff290 */ /* 0x000fe4000fffe0ff */
[----:B------:R2:W-:Y:S01]  /*5070*/  @!UP0 UTMALDG.3D [UR8], [UR4], desc[UR6] ;  /* 0x00000608040085b4 */ /* 0x0005e20008011000 */
[----:B------:R2:W-:Y:S01]  /*5080*/  @!P1 SYNCS.ARRIVE.TRANS64.RED.A0TR RZ, [UR21+0x58], R7 ;  /* 0x00005807ffff99a7 */ /* 0x0005e20008300415 */
[----:B------:R-:W-:Y:S01]  /*5090*/  SYNCS.ARRIVE.TRANS64.RED.A1T0 RZ, [UR37], RZ ;  /* 0x000000ffffff79a7 */ /* 0x000fe20008100425 */
[----:B------:R-:W-:Y:S05]  /*50a0*/  BRA.U UP1, `(.L_x_85) ;  /* 0xfffffff101707547 */ /* 0x000fea000b83ffff */
[----:B------:R-:W-:-:S04]  /*50b0*/  SHF.L.U32 R3, R15, 0x1f, RZ ;  /* 0x0000001f0f037819 */ /* 0x000fc800000006ff */
[----:B------:R-:W3:Y:S02]  /*50c0*/  SYNCS.PHASECHK.TRANS64.TRYWAIT P0, [UR21+0x60], R3 ;  /* 0x00006003ff0075a7 */ /* 0x000ee40008001115 */
[----:B---3--:R-:W-:Y:S05]  /*50d0*/  @!P0 BRA `(.L_x_86) ;  /* 0x0000004c00d88947 */ /* 0x008fea0003800000 */
.L_x_176:
[----:B------:R-:W4:Y:S02]  /*50e0*/  SYNCS.PHASECHK.TRANS64.TRYWAIT P0, [UR21+0x68], R3 ;  /* 0x00006803ff0075a7 */ /* 0x000f240008001115 */
[----:B----4-:R-:W-:Y:S05]  /*50f0*/  @!P0 BRA `(.L_x_87) ;  /* 0x0000004c00e88947 */ /* 0x010fea0003800000 */
.L_x_178:
[----:B------:R-:W4:Y:S02]  /*5100*/  SYNCS.PHASECHK.TRANS64.TRYWAIT P0, [UR21+0x70], R3 ;  /* 0x00007003ff0075a7 */ /* 0x000f240008001115 */
[----:B----4-:R-:W-:Y:S05]  /*5110*/  @!P0 BRA `(.L_x_88) ;  /* 0x0000004c00f88947 */ /* 0x010fea0003800000 */
.L_x_180:
[----:B---3--:R-:W-:-:S07]  /*5120*/  MOV R0, UR21 ;  /* 0x0000001500007c02 */ /* 0x008fce0008000f00 */
.L_x_89:
[----:B---3--:R-:W-:-:S04]  /*5130*/  SHF.L.U32 R3, R15, 0x1f, RZ ;  /* 0x0000001f0f037819 */ /* 0x008fc800000006ff */
[----:B------:R3:W4:Y:S03]  /*5140*/  SYNCS.PHASECHK.TRANS64.TRYWAIT P0, [R0+URZ+0x78], R3 ;  /* 0x00007803000075a7 */ /* 0x00072600080011ff */
[----:B----4-:R-:W-:Y:S05]  /*5150*/  @!P0 NANOSLEEP.SYNCS 0x989680 ;  /* 0x009896800000895d */ /* 0x010fea0003900000 */
[----:B------:R-:W4:Y:S02]  /*5160*/  @!P0 SYNCS.PHASECHK.TRANS64 P0, [R0+URZ+0x78], R3 ;  /* 0x00007803000085a7 */ /* 0x000f2400080010ff */
[----:B-12-4-:R-:W-:Y:S05]  /*5170*/  @P0 EXIT ;  /* 0x000000000000094d */ /* 0x016fea0003800000 */
[----:B------:R-:W-:Y:S05]  /*5180*/  BRA `(.L_x_89) ;  /* 0xfffffffc00e87947 */ /* 0x000fea000383ffff */
.L_x_74:
[----:B------:R-:W-:-:S06]  /*5190*/  UISETP.GE.AND UP0, UPT, UR17, 0x4, UPT ;  /* 0x000000041100788c */ /* 0x000fcc000bf06270 */
[----:B------:R-:W-:-:S13]  /*51a0*/  PLOP3.LUT P0, PT, PT, PT, UP0, 0x80, 0x8 ;  /* 0x000000000008781c */ /* 0x000fda0003f0f008 */
[----:B-1----:R-:W-:Y:S05]  /*51b0*/  @!P0 EXIT ;  /* 0x000000000000894d */ /* 0x002fea0003800000 */
[----:B------:R-:W1:Y:S08]  /*51c0*/  S2UR UR4, SR_CgaCtaId ;  /* 0x00000000000479c3 */ /* 0x000e700000008800 */
[----:B------:R-:W-:Y:S01]  /*51d0*/  BAR.SYNC.DEFER_BLOCKING 0x6, 0xa0 ;  /* 0x0182800000007b1d */ /* 0x000fe20000010000 */
[C---:B------:R-:W-:Y:S01]  /*51e0*/  IMAD.SHL.U32 R5, R94.reuse, 0x40, RZ ;  /* 0x000000405e057824 */ /* 0x040fe200078e00ff */
[C---:B------:R-:W-:Y:S01]  /*51f0*/  R2P PR, R94.reuse, 0x6 ;  /* 0x000000065e007804 */ /* 0x040fe20000000000 */
[C---:B------:R-:W-:Y:S01]  /*5200*/  IMAD.SHL.U32 R2, R94.reuse, 0x8, RZ ;  /* 0x000000085e027824 */ /* 0x040fe200078e00ff */
[----:B------:R-:W-:Y:S01]  /*5210*/  CS2R R88, SRZ ;  /* 0x0000000000587805 */ /* 0x000fe2000001ff00 */
[----:B------:R-:W-:Y:S01]  /*5220*/  IMAD.U32 R37, R94, 0x10000, RZ ;  /* 0x000100005e257824 */ /* 0x000fe200078e00ff */
[----:B------:R-:W-:-:S02]  /*5230*/  UMOV UR44, 0x400 ;  /* 0x00000400002c7882 */ /* 0x000fc40000000000 */
[----:B------:R-:W2:Y:S01]  /*5240*/  LDC.64 R78, c[0x0][0x8b0] ;  /* 0x00022c00ff4e7b82 */ /* 0x000ea20000000a00 */
[C---:B------:R-:W-:Y:S01]  /*5250*/  LOP3.LUT R3, R5.reuse, 0x1c0, RZ, 0xc0, !PT ;  /* 0x000001c005037812 */ /* 0x040fe200078ec0ff */
[----:B------:R-:W-:Y:S01]  /*5260*/  IMAD.SHL.U32 R80, R94, 0x20, RZ ;  /* 0x000000205e507824 */ /* 0x000fe200078e00ff */
[----:B------:R-:W-:Y:S01]  /*5270*/  LOP3.LUT R5, R5, 0x200, RZ, 0xc0, !PT ;  /* 0x0000020005057812 */ /* 0x000fe200078ec0ff */
[----:B------:R-:W-:Y:S01]  /*5280*/  IMAD.MOV.U32 R92, RZ, RZ, 0x20 ;  /* 0x00000020ff5c7424 */ /* 0x000fe200078e00ff */
[----:B------:R-:W-:Y:S01]  /*5290*/  LOP3.LUT R2, R3, 0x38, R2, 0xf8, !PT ;  /* 0x0000003803027812 */ /* 0x000fe200078ef802 */
[----:B------:R-:W-:Y:S01]  /*52a0*/  IMAD.MOV.U32 R91, RZ, RZ, 0x1 ;  /* 0x00000001ff5b7424 */ /* 0x000fe200078e00ff */
[----:B------:R-:W-:Y:S01]  /*52b0*/  SHF.R.U32.HI R3, RZ, 0x1, R94 ;  /* 0x00000001ff037819 */ /* 0x000fe2000001165e */
[----:B------:R-:W3:Y:S01]  /*52c0*/  LDC.64 R76, c[0x0][0x8a8] ;  /* 0x00022a00ff4c7b82 */ /* 0x000ee20000000a00 */
[----:B------:R-:W-:Y:S01]  /*52d0*/  LOP3.LUT R37, R37, 0x600000, RZ, 0xc0, !PT ;  /* 0x0060000025257812 */ /* 0x000fe200078ec0ff */
[----:B------:R-:W-:Y:S01]  /*52e0*/  IMAD.MOV.U32 R36, RZ, RZ, RZ ;  /* 0x000000ffff247224 */ /* 0x000fe200078e00ff */
[----:B------:R-:W-:Y:S01]  /*52f0*/  LOP3.LUT R80, R5, 0xc00, R80, 0xf8, !PT ;  /* 0x00000c0005507812 */ /* 0x000fe200078ef850 */
[----:B------:R-:W-:Y:S01]  /*5300*/  IMAD.MOV.U32 R90, RZ, RZ, RZ ;  /* 0x000000ffff5a7224 */ /* 0x000fe200078e00ff */
[----:B------:R-:W-:Y:S01]  /*5310*/  LOP3.LUT R3, R2, 0x8, R3, 0x78, !PT ;  /* 0x0000000802037812 */ /* 0x000fe200078e7803 */
[----:B------:R-:W4:Y:S01]  /*5320*/  LDCU UR59, c[0x0][0x370] ;  /* 0x00006e00ff3b77ac */ /* 0x000f220008000800 */
[----:B------:R-:W-:-:S02]  /*5330*/  SEL R93, R92, 0xffffffe0, !P2 ;  /* 0xffffffe05c5d7807 */ /* 0x000fc40005000000 */
[----:B------:R-:W-:Y:S01]  /*5340*/  LOP3.LUT R80, R80, R3, RZ, 0xfc, !PT ;  /* 0x0000000350507212 */ /* 0x000fe200078efcff */
[----:B-1----:R-:W-:Y:S01]  /*5350*/  ULEA UR44, UR4, UR44, 0x18 ;  /* 0x0000002c042c7291 */ /* 0x002fe2000f8ec0ff */
[----:B------:R-:W-:Y:S01]  /*5360*/  LOP3.LUT R94, R94, 0x60, RZ, 0xc0, !PT ;  /* 0x000000605e5e7812 */ /* 0x000fe200078ec0ff */
[----:B------:R-:W1:Y:S01]  /*5370*/  LDCU UR43, c[0x0][0xb0c] ;  /* 0x00016180ff2b77ac */ /* 0x000e620008000800 */
[----:B------:R-:W-:Y:S01]  /*5380*/  SEL R92, R92, 0xffffffe0, !P1 ;  /* 0xffffffe05c5c7807 */ /* 0x000fe20004800000 */
[----:B------:R-:W-:Y:S01]  /*5390*/  UIADD3 UR4, UPT, UPT, UR44, 0x400, URZ ;  /* 0x000004002c047890 */ /* 0x000fe2000fffe0ff */
[----:B------:R-:W1:Y:S04]  /*53a0*/  LDCU UR39, c[0x0][0xb30] ;  /* 0x00016600ff2777ac */ /* 0x000e680008000800 */
[----:B------:R-:W4:Y:S01]  /*53b0*/  LDS R0, [UR44+0x140] ;  /* 0x0001402cff007984 */ /* 0x000f220008000800 */
[----:B------:R-:W-:Y:S01]  /*53c0*/  IMAD.U32 R86, RZ, RZ, UR4 ;  /* 0x00000004ff567e24 */ /* 0x000fe2000f8e00ff */
[----:B------:R-:W1:Y:S01]  /*53d0*/  LDCU.64 UR56, c[0x0][0x888] ;  /* 0x00011100ff3877ac */ /* 0x000e620008000a00 */
[----:B------:R-:W1:Y:S01]  /*53e0*/  LDCU.64 UR40, c[0x0][0xb28] ;  /* 0x00016500ff2877ac */ /* 0x000e620008000a00 */
[----:B------:R-:W1:Y:S01]  /*53f0*/  LDCU.64 UR62, c[0x0][0x890] ;  /* 0x00011200ff3e77ac */ /* 0x000e620008000a00 */
[----:B------:R-:W1:Y:S01]  /*5400*/  LDCU.128 UR52, c[0x0][0xb10] ;  /* 0x00016200ff3477ac */ /* 0x000e620008000c00 */
[----:B------:R-:W1:Y:S01]  /*5410*/  LDCU UR58, c[0x0][0x374] ;  /* 0x00006e80ff3a77ac */ /* 0x000e620008000800 */
[----:B------:R-:W-:Y:S01]  /*5420*/  UMOV UR47, URZ ;  /* 0x000000ff002f7c82 */ /* 0x000fe20008000000 */
[----:B------:R-:W-:Y:S01]  /*5430*/  UMOV UR46, URZ ;  /* 0x000000ff002e7c82 */ /* 0x000fe20008000000 */
[----:B-1234-:R-:W-:-:S07]  /*5440*/  IMAD.IADD R37, R0, 0x1, R37 ;  /* 0x0000000100257824 */ /* 0x01efce00078e0225 */
.L_x_133:
[C---:B------:R-:W-:Y:S02]  /*5450*/  LEA R3, R88.reuse, UR44, 0x3 ;  /* 0x0000002c58037c11 */ /* 0x040fe4000f8e18ff */
[----:B------:R-:W-:Y:S02]  /*5460*/  SHF.L.U32 R0, R89, 0x1f, RZ ;  /* 0x0000001f59007819 */ /* 0x000fe400000006ff */
[----:B------:R-:W-:Y:S02]  /*5470*/  LEA R5, R88, UR44, 0x4 ;  /* 0x0000002c58057c11 */ /* 0x000fe4000f8e20ff */
[----:B-1----:R-:W1:Y:S02]  /*5480*/  SYNCS.PHASECHK.TRANS64.TRYWAIT P0, [R3+URZ+0x90], R0 ;  /* 0x00009000030075a7 */ /* 0x002e6400080011ff */
[----:B-1----:R-:W-:Y:S05]  /*5490*/  @!P0 BRA `(.L_x_90) ;  /* 0x0000004c00308947 */ /* 0x002fea0003800000 */
.L_x_181:
[----:B------:R-:W2:Y:S01]  /*54a0*/  LDS.128 R4, [R5+0x120] ;  /* 0x0001200005047984 */ /* 0x000ea20000000c00 */
        /* <DEDUP_REMOVED lines=10> */
[----:B------:R-:W-:Y:S01]  /*5550*/  PLOP3.LUT P0, PT, PT, PT, UP1, 0x80, 0x8 ;  /* 0x000000000008781c */ /* 0x000fe20003f0f018 */
[----:B------:R-:W-:Y:S11]  /*5560*/  UP2UR UR61, UPR, URZ, 0x2 ;  /* 0x00000002ff3d7883 */ /* 0x000ff60008000000 */
[----:B------:R-:W-:Y:S01]  /*5570*/  @!UPT UIADD3 URZ, UPT, UPT, URZ, URZ, URZ ;  /* 0x000000fffffff290 */ /* 0x000fe2000fffe0ff */
[----:B-1----:R-:W-:Y:S02]  /*5580*/  @P0 SHF.R.U32.HI R0, RZ, 0x10, R5 ;  /* 0x00000010ff000819 */ /* 0x002fe40000011605 */
        /* <DEDUP_REMOVED lines=12> */
[----:B------:R-:W2:Y:S01]  /*5650*/  LDCU UR12, c[0x0][0xb20] ;  /* 0x00016400ff0c77ac */ /* 0x000ea20008000800 */
[----:B------:R-:W-:Y:S02]  /*5660*/  UIMAD.WIDE.U32 UR4, UR58, UR55, URZ ;  /* 0x000000373a0472a5 */ /* 0x000fe4000f8e00ff */
[----:B------:R-:W-:Y:S02]  /*5670*/  UIMAD.WIDE.U32 UR6, UR59, UR52, URZ ;  /* 0x000000343b0672a5 */ /* 0x000fe4000f8e00ff */
[----:B------:R-:W-:Y:S02]  /*5680*/  UISETP.NE.AND UP0, UPT, UR54, 0x1, UPT ;  /* 0x000000013600788c */ /* 0x000fe4000bf05270 */
[----:B------:R-:W-:Y:S02]  /*5690*/  UIMAD.WIDE.U32 UR8, UR37, UR55, URZ ;  /* 0x00000037250872a5 */ /* 0x000fe4000f8e00ff */
[----:B------:R-:W-:Y:S02]  /*56a0*/  UIMAD.WIDE.U32 UR10, UR38, UR52, URZ ;  /* 0x00000034260a72a5 */ /* 0x000fe4000f8e00ff */
[----:B------:R-:W-:Y:S02]  /*56b0*/  UISETP.NE.AND UP1, UPT, UR43, 0x1, UPT ;  /* 0x000000012b00788c */ /* 0x000fe4000bf25270 */
[----:B------:R-:W-:Y:S01]  /*56c0*/  UISETP.NE.AND UP2, UPT, UR42, 0x1, UPT ;  /* 0x000000012a00788c */ /* 0x000fe2000bf45270 */
[----:B------:R-:W-:Y:S02]  /*56d0*/  UMOV UR4, UR5 ;  /* 0x0000000500047c82 */ /* 0x000fe40008000000 */
[----:B--2---:R-:W-:Y:S03]  /*56e0*/  USHF.R.U32.HI UR5, URZ, UR12, UR4 ;  /* 0x0000000cff057299 */ /* 0x004fe60008011604 */
[----:B------:R-:W-:Y:S02]  /*56f0*/  UMOV UR4, UR7 ;  /* 0x0000000700047c82 */ /* 0x000fe40008000000 */
[----:B------:R-:W-:Y:S02]  /*5700*/  USHF.R.U32.HI UR7, URZ, UR53, UR4 ;  /* 0x00000035ff077299 */ /* 0x000fe40008011604 */
[----:B------:R-:W-:Y:S02]  /*5710*/  USEL UR4, UR58, UR5, !UP0 ;  /* 0x000000053a047287 */ /* 0x000fe4000c000000 */
[----:B------:R-:W-:Y:S01]  /*5720*/  USEL UR7, UR59, UR7, !UP1 ;  /* 0x000000073b077287 */ /* 0x000fe2000c800000 */
[----:B------:R-:W-:Y:S01]  /*5730*/  UMOV UR5, UR9 ;  /* 0x0000000900057c82 */ /* 0x000fe20008000000 */
[----:B------:R-:W-:Y:S02]  /*5740*/  UIMAD.WIDE.U32 UR8, UR4, UR40, URZ ;  /* 0x00000028040872a5 */ /* 0x000fe4000f8e00ff */
[----:B------:R-:W-:Y:S03]  /*5750*/  USHF.R.U32.HI UR6, URZ, UR12, UR5 ;  /* 0x0000000cff067299 */ /* 0x000fe60008011605 */
[----:B------:R-:W-:Y:S01]  /*5760*/  UMOV UR5, UR11 ;  /* 0x0000000b00057c82 */ /* 0x000fe20008000000 */
[----:B------:R-:W-:Y:S02]  /*5770*/  UIMAD.WIDE.U32 UR10, UR7, UR40, URZ ;  /* 0x00000028070a72a5 */ /* 0x000fe4000f8e00ff */
[----:B------:R-:W-:Y:S02]  /*5780*/  USHF.R.U32.HI UR12, URZ, UR53, UR5 ;  /* 0x00000035ff0c7299 */ /* 0x000fe40008011605 */
[----:B------:R-:W-:Y:S01]  /*5790*/  USEL UR6, UR37, UR6, !UP0 ;  /* 0x0000000625067287 */ /* 0x000fe2000c000000 */
[----:B------:R-:W-:Y:S02]  /*57a0*/  UMOV UR5, UR9 ;  /* 0x0000000900057c82 */ /* 0x000fe40008000000 */
[----:B------:R-:W-:Y:S01]  /*57b0*/  UMOV UR10, UR11 ;  /* 0x0000000b000a7c82 */ /* 0x000fe20008000000 */
[----:B------:R-:W-:Y:S02]  /*57c0*/  @UP2 USHF.R.U32.HI UR4, URZ, UR41, UR5 ;  /* 0x00000029ff042299 */ /* 0x000fe40008011605 */
[----:B------:R-:W-:Y:S02]  /*57d0*/  @UP2 USHF.R.U32.HI UR7, URZ, UR41, UR10 ;  /* 0x00000029ff072299 */ /* 0x000fe4000801160a */
[----:B------:R-:W-:Y:S02]  /*57e0*/  UIMAD UR4, UR42, UR4, URZ ;  /* 0x000000042a0472a4 */ /* 0x000fe4000f8e02ff */
        /* <DEDUP_REMOVED lines=8> */
[----:B------:R-:W-:Y:S02]  /*5870*/  USEL UR11, UR6, UR4, !UP2 ;  /* 0x00000004060b7287 */ /* 0x000fe4000d000000 */
[----:B------:R-:W-:Y:S02]  /*5880*/  UIADD3 UR8, UPT, UPT, -UR5, URZ, URZ ;  /* 0x000000ff05087290 */ /* 0x000fe4000fffe1ff */
[----:B------:R-:W-:Y:S01]  /*5890*/  UIADD3 UR10, UPT, UPT, -UR11, URZ, URZ ;  /* 0x000000ff0b0a7290 */ /* 0x000fe2000fffe1ff */
[----:B------:R-:W-:Y:S01]  /*58a0*/  @!UP0 UMOV UR4, UR9 ;  /* 0x0000000900048c82 */ /* 0x000fe20008000000 */
[----:B------:R-:W-:Y:S02]  /*58b0*/  UIADD3 UR9, UPT, UPT, -UR6, URZ, URZ ;  /* 0x000000ff06097290 */ /* 0x000fe4000fffe1ff */
[----:B------:R-:W-:Y:S02]  /*58c0*/  @!UP0 USHF.R.U32.HI UR4, URZ, UR41, UR4 ;  /* 0x00000029ff048299 */ /* 0x000fe40008011604 */
[----:B------:R-:W-:Y:S02]  /*58d0*/  UIMAD UR10, UR42, UR10, UR6 ;  /* 0x0000000a2a0a72a4 */ /* 0x000fe4000f8e0206 */
[----:B------:R-:W-:Y:S04]  /*58e0*/  @!UP0 USEL UR4, UR5, UR4, !UP2 ;  /* 0x0000000405048287 */ /* 0x000fe8000d000000 */
[----:B------:R-:W-:Y:S02]  /*58f0*/  @!UP0 UIMAD UR10, UR7, UR10, UR4 ;  /* 0x0000000a070a82a4 */ /* 0x000fe4000f8e0204 */
[----:B------:R-:W-:Y:S02]  /*5900*/  @!UP0 UIADD3 UR11, UPT, UPT, UR11, -UR4, URZ ;  /* 0x800000040b0b8290 */ /* 0x000fe4000fffe0ff */
[----:B------:R-:W-:Y:S02]  /*5910*/  UIMAD UR7, UR43, UR8, UR38 ;  /* 0x000000082b0772a4 */ /* 0x000fe4000f8e0226 */
[----:B------:R-:W-:Y:S02]  /*5920*/  @!UP0 UIMAD UR6, UR11, UR42, UR5 ;  /* 0x0000002a0b0682a4 */ /* 0x000fe4000f8e0205 */
[----:B------:R-:W-:Y:S01]  /*5930*/  UIMAD UR4, UR54, UR9, UR37 ;  /* 0x00000009360472a4 */ /* 0x000fe2000f8e0225 */
[----:B------:R-:W-:Y:S02]  /*5940*/  @!UP0 UMOV UR5, UR10 ;  /* 0x0000000a00058c82 */ /* 0x000fe40008000000 */
[----:B------:R-:W-:Y:S02]  /*5950*/  UIMAD UR38, UR5, UR43, UR7 ;  /* 0x0000002b052672a4 */ /* 0x000fe4000f8e0207 */
[----:B------:R-:W-:Y:S11]  /*5960*/  UIMAD UR37, UR6, UR54, UR4 ;  /* 0x00000036062572a4 */ /* 0x000ff6000f8e0204 */
[----:B------:R-:W-:Y:S01]  /*5970*/  @!UPT UIADD3 URZ, UPT, UPT, URZ, URZ, URZ ;  /* 0x000000fffffff290 */ /* 0x000fe2000fffe0ff */
.L_x_91:
[----:B------:R-:W-:Y:S01]  /*5980*/  UISETP.NE.AND UP0, UPT, UR39, 0x1, UPT ;  /* 0x000000012700788c */ /* 0x000fe2000bf05270 */
[----:B------:R-:W-:Y:S01]  /*5990*/  LOP3.LUT P0, RZ, R86, 0x3f0, RZ, 0xc0, !PT ;  /* 0x000003f056ff7812 */ /* 0x000fe2000780c0ff */
[----:B------:R-:W-:Y:S01]  /*59a0*/  USHF.L.U32 UR50, UR16, 0x6, URZ ;  /* 0x0000000610327899 */ /* 0x000fe200080006ff */
[----:B------:R-:W-:Y:S01]  /*59b0*/  BSSY.RECONVERGENT B6, `(.L_x_92) ;  /* 0x0000034000067945 */ /* 0x000fe20003800200 */
[----:B------:R-:W-:Y:S01]  /*59c0*/  USHF.L.U32 UR49, UR20, 0x8, URZ ;  /* 0x0000000814317899 */ /* 0x000fe200080006ff */
[----:B------:R-:W-:Y:S06]  /*59d0*/  IADD3 R88, PT, PT, R88, 0x1, RZ ;  /* 0x0000000158587810 */ /* 0x000fec0007ffe0ff */
[----:B------:R-:W2:Y:S01]  /*59e0*/  @!UP0 LDCU.128 UR12, c[0x0][0xb10] ;  /* 0x00016200ff0c87ac */ /* 0x000ea20008000c00 */
[----:B------:R-:W3:Y:S01]  /*59f0*/  @!UP0 LDCU UR5, c[0x0][0xb0c] ;  /* 0x00016180ff0587ac */ /* 0x000ee20008000800 */
[----:B------:R-:W4:Y:S01]  /*5a00*/  @!UP0 LDCU UR10, c[0x0][0xb20] ;  /* 0x00016400ff0a87ac */ /* 0x000f220008000800 */
[----:B--2---:R-:W-:Y:S02]  /*5a10*/  UIMAD.WIDE.U32 UR8, UR38, UR12, URZ ;  /* 0x0000000c260872a5 */ /* 0x004fe4000f8e00ff */
[----:B------:R-:W-:Y:S02]  /*5a20*/  UIMAD.WIDE.U32 UR6, UR37, UR15, URZ ;  /* 0x0000000f250672a5 */ /* 0x000fe4000f8e00ff */
[----:B------:R-:W-:Y:S03]  /*5a30*/  @!UP0 UISETP.NE.AND UP1, UPT, UR14, 0x1, UPT ;  /* 0x000000010e00888c */ /* 0x000fe6000bf25270 */
[----:B------:R-:W-:Y:S01]  /*5a40*/  @!UP0 UMOV UR4, UR9 ;  /* 0x0000000900048c82 */ /* 0x000fe20008000000 */
[----:B---3--:R-:W-:Y:S02]  /*5a50*/  @!UP0 UISETP.NE.AND UP2, UPT, UR5, 0x1, UPT ;  /* 0x000000010500888c */ /* 0x008fe4000bf45270 */
[----:B------:R-:W-:Y:S01]  /*5a60*/  @!UP0 USHF.R.U32.HI UR4, URZ, UR13, UR4 ;  /* 0x0000000dff048299 */ /* 0x000fe20008011604 */
[----:B------:R-:W-:Y:S02]  /*5a70*/  @!UP0 UMOV UR6, UR7 ;  /* 0x0000000700068c82 */ /* 0x000fe40008000000 */
[----:B----4-:R-:W-:Y:S02]  /*5a80*/  @!UP0 USHF.R.U32.HI UR6, URZ, UR10, UR6 ;  /* 0x0000000aff068299 */ /* 0x010fe40008011606 */
[----:B------:R-:W-:Y:S02]  /*5a90*/  @!UP0 USEL UR7, UR38, UR4, !UP2 ;  /* 0x0000000426078287 */ /* 0x000fe4000d000000 */
[----:B------:R-:W-:Y:S04]  /*5aa0*/  @!UP0 USEL UR6, UR37, UR6, !UP1 ;  /* 0x0000000625068287 */ /* 0x000fe8000c800000 */
[----:B------:R-:W-:Y:S02]  /*5ab0*/  @!UP0 UIADD3 UR4, UPT, UPT, -UR7, UR6, URZ ;  /* 0x0000000607048290 */ /* 0x000fe4000fffe1ff */
[----:B------:R-:W-:Y:S02]  /*5ac0*/  @!UP0 UIADD3 UR6, UPT, UPT, UR7, -UR6, URZ ;  /* 0x8000000607068290 */ /* 0x000fe4000fffe0ff */
[----:B------:R-:W-:Y:S02]  /*5ad0*/  @!UP0 UIMAD UR38, UR4, UR5, UR38 ;  /* 0x00000005042682a4 */ /* 0x000fe4000f8e0226 */
[----:B------:R-:W-:Y:S01]  /*5ae0*/  @!UP0 UIMAD UR37, UR6, UR14, UR37 ;  /* 0x0000000e062582a4 */ /* 0x000fe2000f8e0225 */
[----:B------:R-:W-:Y:S11]  /*5af0*/  @!P0 BRA `(.L_x_93) ;  /* 0x00000000007c8947 */ /* 0x000ff60003800000 */
[----:B------:R-:W2:Y:S01]  /*5b00*/  LDCU.64 UR8, c[0x4][0x80] ;  /* 0x01001000ff0877ac */ /* 0x000ea20008000a00 */
[----:B------:R-:W-:Y:S01]  /*5b10*/  MOV R2, 0x0 ;  /* 0x0000000000027802 */ /* 0x000fe20000000f00 */
[----:B------:R-:W-:Y:S02]  /*5b20*/  HFMA2 R12, -RZ, RZ, 0, 5.9604644775390625e-08 ;  /* 0x00000001ff0c7431 */ /* 0x000fe400000001ff */
[----:B------:R-:W-:Y:S01]  /*5b30*/  IMAD.MOV.U32 R8, RZ, RZ, 0x70 ;  /* 0x00000070ff087424 */ /* 0x000fe200078e00ff */
[----:B------:R3:W4:Y:S01]  /*5b40*/  LDC.64 R14, c[0x4][R2] ;  /* 0x01000000020e7b82 */ /* 0x0007220000000a00 */
[----:B------:R-:W1:Y:S01]  /*5b50*/  LDCU.64 UR6, c[0x4][0x88] ;  /* 0x01001100ff0677ac */ /* 0x000e620008000a00 */
[----:B------:R-:W-:Y:S01]  /*5b60*/  IMAD.MOV.U32 R13, RZ, RZ, RZ ;  /* 0x000000ffff0d7224 */ /* 0x000fe200078e00ff */
[----:B------:R-:W1:Y:S01]  /*5b70*/  LDCU.64 UR4, c[0x4][0x8] ;  /* 0x01000100ff0477ac */ /* 0x000e620008000a00 */
[----:B--2---:R-:W-:Y:S01]  /*5b80*/  MOV R5, UR9 ;  /* 0x0000000900057c02 */ /* 0x004fe20008000f00 */
[----:B------:R-:W-:Y:S01]  /*5b90*/  IMAD.U32 R4, RZ, RZ, UR8 ;  /* 0x00000008ff047e24 */ /* 0x000fe2000f8e00ff */
[----:B-1----:R-:W-:Y:S01]  /*5ba0*/  MOV R7, UR7 ;  /* 0x0000000700077c02 */ /* 0x002fe20008000f00 */
[----:B------:R-:W-:Y:S01]  /*5bb0*/  IMAD.U32 R6, RZ, RZ, UR6 ;  /* 0x00000006ff067e24 */ /* 0x000fe2000f8e00ff */
[----:B------:R-:W-:Y:S01]  /*5bc0*/  MOV R11, UR5 ;  /* 0x00000005000b7c02 */ /* 0x000fe20008000f00 */
[----:B------:R-:W-:Y:S02]  /*5bd0*/  IMAD.U32 R10, RZ, RZ, UR4 ;  /* 0x00000004ff0a7e24 */ /* 0x000fe4000f8e00ff */
[----:B------:R-:W-:Y:S07]  /*5be0*/  LEPC R20, `(.L_x_94) ;  /* 0x000000001014794e */ /* 0x000fee0000000000 */
[----:B---345:R-:W-:Y:S05]  /*5bf0*/  CALL.ABS.NOINC R14 ;  /* 0x000000000e007343 */ /* 0x038fea0003c00000 */
.L_x_94:
[----:B------:R-:W1:Y:S01]  /*5c00*/  LDCU.64 UR8, c[0x4][0x80] ;  /* 0x01001000ff0877ac */ /* 0x000e620008000a00 */
[----:B------:R-:W2:Y:S01]  /*5c10*/  LDC.64 R2, c[0x4][R2] ;  /* 0x0100000002027b82 */ /* 0x000ea20000000a00 */
[----:B------:R-:W-:Y:S02]  /*5c20*/  HFMA2 R12, -RZ, RZ, 0, 5.9604644775390625e-08 ;  /* 0x00000001ff0c7431 */ /* 0x000fe400000001ff */
[----:B------:R-:W-:Y:S02]  /*5c30*/  IMAD.MOV.U32 R8, RZ, RZ, 0x70 ;  /* 0x00000070ff087424 */ /* 0x000fe400078e00ff */
[----:B------:R-:W-:Y:S01]  /*5c40*/  IMAD.MOV.U32 R13, RZ, RZ, RZ ;  /* 0x000000ffff0d7224 */ /* 0x000fe200078e00ff */
[----:B------:R-:W3:Y:S01]  /*5c50*/  LDCU.64 UR6, c[0x4][0x88] ;  /* 0x01001100ff0677ac */ /* 0x000ee20008000a00 */
[----:B------:R-:W4:Y:S01]  /*5c60*/  LDCU.64 UR4, c[0x4][0x8] ;  /* 0x01000100ff0477ac */ /* 0x000f220008000a00 */
[----:B-1----:R-:W-:Y:S02]  /*5c70*/  MOV R4, UR8 ;  /* 0x0000000800047c02 */ /* 0x002fe40008000f00 */
[----:B------:R-:W-:Y:S02]  /*5c80*/  MOV R5, UR9 ;  /* 0x0000000900057c02 */ /* 0x000fe40008000f00 */
[----:B---3--:R-:W-:Y:S01]  /*5c90*/  MOV R7, UR7 ;  /* 0x0000000700077c02 */ /* 0x008fe20008000f00 */
[----:B------:R-:W-:Y:S01]  /*5ca0*/  IMAD.U32 R6, RZ, RZ, UR6 ;  /* 0x00000006ff067e24 */ /* 0x000fe2000f8e00ff */
[----:B----4-:R-:W-:Y:S01]  /*5cb0*/  MOV R11, UR5 ;  /* 0x00000005000b7c02 */ /* 0x010fe20008000f00 */
[----:B------:R-:W-:Y:S02]  /*5cc0*/  IMAD.U32 R10, RZ, RZ, UR4 ;  /* 0x00000004ff0a7e24 */ /* 0x000fe4000f8e00ff */
[----:B------:R-:W-:Y:S07]  /*5cd0*/  LEPC R20, `(.L_x_93) ;  /* 0x000000001014794e */ /* 0x000fee0000000000 */
[----:B--2---:R-:W-:Y:S05]  /*5ce0*/  CALL.ABS.NOINC R2 ;  /* 0x0000000002007343 */ /* 0x004fea0003c00000 */
.L_x_93:
[----:B------:R-:W-:Y:S05]  /*5cf0*/  BSYNC.RECONVERGENT B6 ;  /* 0x0000000000067941 */ /* 0x000fea0003800200 */
.L_x_92:
[----:B------:R-:W-:Y:S01]  /*5d00*/  R2UR UR4, R85 ;  /* 0x00000000550472ca */ /* 0x000fe200000e0000 */
[----:B------:R-:W-:Y:S01]  /*5d10*/  UISETP.NE.U32.AND UP0, UPT, UR62, URZ, UPT ;  /* 0x000000ff3e00728c */ /* 0x000fe2000bf05070 */
[----:B------:R-:W-:Y:S02]  /*5d20*/  ISETP.NE.U32.AND P4, PT, R78, RZ, PT ;  /* 0x000000ff4e00720c */ /* 0x000fe40003f85070 */
[----:B------:R-:W-:Y:S01]  /*5d30*/  ISETP.NE.U32.AND P2, PT, RZ, UR56, PT ;  /* 0x00000038ff007c0c */ /* 0x000fe2000bf45070 */
[----:B------:R-:W-:Y:S01]  /*5d40*/  UISETP.NE.AND.EX UP1, UPT, UR63, URZ, UPT, UP0 ;  /* 0x000000ff3f00728c */ /* 0x000fe2000bf25300 */
[----:B------:R-:W-:Y:S01]  /*5d50*/  ISETP.NE.AND.EX P4, PT, R79, RZ, PT, P4 ;  /* 0x000000ff4f00720c */ /* 0x000fe20003f85340 */
[----:B------:R-:W-:Y:S01]  /*5d60*/  UPLOP3.LUT UP0, UPT, UPT, UPT, UPT, 0x40, 0x4 ;  /* 0x000000000004789c */ /* 0x000fe20003f0e870 */
[----:B------:R-:W-:Y:S05]  /*5d70*/  ISETP.NE.AND.EX P2, PT, RZ, UR57, PT, P2 ;  /* 0x00000039ff007c0c */ /* 0x000fea000bf45320 */
[----:B------:R-:W-:Y:S06]  /*5d80*/  UISETP.NE.AND UP2, UPT, UR4, URZ, UPT ;  /* 0x000000ff0400728c */ /* 0x000fec000bf45270 */
[----:B------:R-:W-:Y:S05]  /*5d90*/  PLOP3.LUT P1, PT, PT, PT, UP2, 0x80, 0x8 ;  /* 0x000000000008781c */ /* 0x000fea0003f2f028 */
[----:B------:R-:W-:Y:S06]  /*5da0*/  @UP2 UPLOP3.LUT UP0, UPT, UPT, UPT, UP1, 0x80, 0x8 ;  /* 0x000000000008289c */ /* 0x000fec0003f0f010 */
[----:B------:R-:W-:Y:S01]  /*5db0*/  PLOP3.LUT P0, PT, PT, PT, UP0, 0x80, 0x8 ;  /* 0x000000000008781c */ /* 0x000fe20003f0f008 */
[----:B------:R-:W-:Y:S01]  /*5dc0*/  @!UPT UIADD3 URZ, UPT, UPT, URZ, URZ, URZ ;  /* 0x000000fffffff290 */ /* 0x000fe2000fffe0ff */
[----:B------:R-:W-:Y:S11]  /*5dd0*/  BRA.U !UP1, `(.L_x_95) ;  /* 0x00000001093c7547 */ /* 0x000ff6000b800000 */
[----:B------:R-:W-:Y:S01]  /*5de0*/  UISETP.NE.U32.AND UP0, UPT, UR56, URZ, UPT ;  /* 0x000000ff3800728c */ /* 0x000fe2000bf05070 */
[----:B-1----:R-:W-:Y:S01]  /*5df0*/  HFMA2 R0, -RZ, RZ, 0, 5.9604644775390625e-08 ;  /* 0x00000001ff007431 */ /* 0x002fe200000001ff */
[----:B------:R-:W1:Y:S01]  /*5e00*/  LDCU.64 UR8, c[0x0][0x358] ;  /* 0x00006b00ff0877ac */ /* 0x000e620008000a00 */
[----:B------:R-:W-:Y:S01]  /*5e10*/  IMAD.MOV.U32 R81, RZ, RZ, 0x1 ;  /* 0x00000001ff517424 */ /* 0x000fe200078e00ff */
[----:B------:R-:W-:Y:S06]  /*5e20*/  UISETP.NE.AND.EX UP0, UPT, UR57, URZ, UPT, UP0 ;  /* 0x000000ff3900728c */ /* 0x000fec000bf05300 */
[----:B------:R-:W-:Y:S05]  /*5e30*/  PLOP3.LUT P3, PT, PT, PT, UP0, 0x80, 0x8 ;  /* 0x000000000008781c */ /* 0x000fea0003f6f008 */
[----:B------:R-:W2:Y:S01]  /*5e40*/  @UP0 LDCU.64 UR4, c[0x0][0x888] ;  /* 0x00011100ff0407ac */ /* 0x000ea20008000a00 */
[----:B------:R-:W-:Y:S07]  /*5e50*/  @UP0 UIMAD UR6, UR36, UR62, URZ ;  /* 0x0000003e240602a4 */ /* 0x000fee000f8e02ff */
[----:B------:R-:W-:Y:S01]  /*5e60*/  @!P3 PRMT R81, R0, 0x7610, R81 ;  /* 0x000076100051b816 */ /* 0x000fe20000000051 */
[----:B--2---:R-:W-:Y:S06]  /*5e70*/  @UP0 UIMAD.WIDE UR4, UR6, 0x4, UR4 ;  /* 0x00000004060408a5 */ /* 0x004fec000f8e0204 */
[----:B------:R-:W-:Y:S01]  /*5e80*/  IMAD.U32 R2, RZ, RZ, UR4 ;  /* 0x00000004ff027e24 */ /* 0x000fe2000f8e00ff */
[----:B------:R-:W-:Y:S04]  /*5e90*/  MOV R3, UR5 ;  /* 0x0000000500037c02 */ /* 0x000fe80008000f00 */
[----:B------:R-:W2:Y:S01]  /*5ea0*/  @!UP0 LDCU UR4, c[0x0][0x880] ;  /* 0x00011000ff0487ac */ /* 0x000ea20008000800 */
[----:B-1---5:R3:W5:Y:S02]  /*5eb0*/  @P3 LDG.E R41, desc[UR8][R2.64] ;  /* 0x0000000802293981 */ /* 0x022764000c1e1900 */
[----:B--23--:R-:W-:Y:S02]  /*5ec0*/  @!P3 IMAD.U32 R41, RZ, RZ, UR4 ;  /* 0x00000004ff29be24 */ /* 0x00cfe4000f8e00ff */
.L_x_95:
[----:B------:R-:W-:Y:S05]  /*5ed0*/  @!P4 BRA `(.L_x_96) ;  /* 0x000000000024c947 */ /* 0x000fea0003800000 */
[----:B------:R-:W-:Y:S01]  /*5ee0*/  ISETP.NE.U32.AND P3, PT, R76, RZ, PT ;  /* 0x000000ff4c00720c */ /* 0x000fe20003f65070 */
[----:B------:R-:W2:Y:S03]  /*5ef0*/  LDCU.64 UR4, c[0x0][0x358] ;  /* 0x00006b00ff0477ac */ /* 0x000ea60008000a00 */
[----:B------:R-:W-:Y:S11]  /*5f00*/  ISETP.NE.AND.EX P3, PT, R77, RZ, PT, P3 ;  /* 0x000000ff4d00720c */ /* 0x000ff60003f65330 */
[----:B------:R-:W-:Y:S02]  /*5f10*/  @!UPT UIADD3 URZ, UPT, UPT, URZ, URZ, URZ ;  /* 0x000000fffffff290 */ /* 0x000fe4000fffe0ff */
[----:B------:R-:W3:Y:S01]  /*5f20*/  @P3 LDC.64 R2, c[0x0][0x8a8] ;  /* 0x00022a00ff023b82 */ /* 0x000ee20000000a00 */
[----:B-1----:R-:W-:Y:S04]  /*5f30*/  @P3 IMAD R0, R78, UR36, RZ ;  /* 0x000000244e003c24 */ /* 0x002fe8000f8e02ff */
[----:B---3--:R-:W-:Y:S05]  /*5f40*/  @P3 IMAD.WIDE R2, R0, 0x4, R2 ;  /* 0x0000000400023825 */ /* 0x008fea00078e0202 */
[----:B--2--5:R2:W5:Y:S02]  /*5f50*/  @P3 LDG.E R38, desc[UR4][R2.64] ;  /* 0x0000000402263981 */ /* 0x024564000c1e1900 */
[----:B--2---:R-:W3:Y:S02]  /*5f60*/  @!P3 LDC R38, c[0x0][0x8a0] ;  /* 0x00022800ff26bb82 */ /* 0x004ee40000000800 */
.L_x_96:
[----:B-----5:R-:W-:Y:S01]  /*5f70*/  FSETP.NEU.AND P3, PT, R41, RZ, PT ;  /* 0x000000ff2900720b */ /* 0x020fe20003f6d000 */
[----:B------:R-:W-:Y:S01]  /*5f80*/  IMAD.SHL.U32 R47, R80, 0x2, RZ ;  /* 0x00000002502f7824 */ /* 0x000fe200078e00ff */
[----:B------:R-:W-:Y:S01]  /*5f90*/  SEL R5, RZ, 0xffffffff, P2 ;  /* 0xffffffffff057807 */ /* 0x000fe20001000000 */
[----:B------:R-:W-:Y:S01]  /*5fa0*/  BSSY B1, `(.L_x_97) ;  /* 0x0000044000017945 */ /* 0x000fe20003800000 */
[----:B------:R-:W-:Y:S01]  /*5fb0*/  @P1 LOP3.LUT P2, RZ, R81, 0xff, RZ, 0xc0, !PT ;  /* 0x000000ff51ff1812 */ /* 0x000fe2000784c0ff */
[----:B------:R-:W-:Y:S01]  /*5fc0*/  VIADD R97, R47, UR44 ;  /* 0x0000002c2f617c36 */ /* 0x000fe20008000000 */
[----:B------:R-:W-:Y:S01]  /*5fd0*/  @P1 SEL R2, RZ, 0xffffffff, P3 ;  /* 0xffffffffff021807 */ /* 0x000fe20001800000 */
[----:B------:R-:W-:Y:S01]  /*5fe0*/  IMAD.MOV.U32 R60, RZ, RZ, 0x1 ;  /* 0x00000001ff3c7424 */ /* 0x000fe200078e00ff */
[----:B------:R-:W-:Y:S01]  /*5ff0*/  LOP3.LUT R91, R91, 0x1, RZ, 0x3c, !PT ;  /* 0x000000015b5b7812 */ /* 0x000fe200078e3cff */
[----:B------:R-:W-:Y:S01]  /*6000*/  IMAD.MOV.U32 R46, RZ, RZ, RZ ;  /* 0x000000ffff2e7224 */ /* 0x000fe200078e00ff */
[----:B------:R-:W-:Y:S02]  /*6010*/  @P0 SEL R2, R5, R2, !P2 ;  /* 0x0000000205020207 */ /* 0x000fe40005000000 */
[----:B------:R-:W-:Y:S02]  /*6020*/  CS2R R74, SRZ ;  /* 0x00000000004a7805 */ /* 0x000fe4000001ff00 */
[----:B------:R-:W-:Y:S02]  /*6030*/  LEA R98, R36, UR44, 0x3 ;  /* 0x0000002c24627c11 */ /* 0x000fe4000f8e18ff */
[----:B------:R-:W-:Y:S02]  /*6040*/  CS2R R72, SRZ ;  /* 0x0000000000487805 */ /* 0x000fe4000001ff00 */
[----:B------:R-:W-:Y:S02]  /*6050*/  @P1 LOP3.LUT R2, R2, 0x1, RZ, 0xc0, !PT ;  /* 0x0000000102021812 */ /* 0x000fe400078ec0ff */
[----:B------:R-:W-:Y:S02]  /*6060*/  CS2R R66, SRZ ;  /* 0x0000000000427805 */ /* 0x000fe4000001ff00 */
[----:B------:R-:W-:Y:S02]  /*6070*/  SHF.L.U32 R3, R90, 0x1f, RZ ;  /* 0x0000001f5a037819 */ /* 0x000fe400000006ff */
[----:B------:R-:W-:Y:S02]  /*6080*/  CS2R R64, SRZ ;  /* 0x0000000000407805 */ /* 0x000fe4000001ff00 */
[----:B------:R-:W-:Y:S02]  /*6090*/  ISETP.NE.U32.OR P6, PT, R2, 0x1, !P1 ;  /* 0x000000010200780c */ /* 0x000fe40004fc5470 */
[----:B------:R-:W-:Y:S02]  /*60a0*/  CS2R R58, SRZ ;  /* 0x00000000003a7805 */ /* 0x000fe4000001ff00 */
[----:B------:R-:W-:Y:S02]  /*60b0*/  PLOP3.LUT P2, PT, PT, PT, UP1, 0x80, 0x8 ;  /* 0x000000000008781c */ /* 0x000fe40003f4f018 */
[----:B------:R-:W-:Y:S02]  /*60c0*/  CS2R R56, SRZ ;  /* 0x0000000000387805 */ /* 0x000fe4000001ff00 */
[----:B------:R-:W-:Y:S02]  /*60d0*/  LEA.HI R39, R36, R36, RZ, 0x1 ;  /* 0x0000002424277211 */ /* 0x000fe400078f08ff */
[----:B------:R-:W-:Y:S02]  /*60e0*/  CS2R R50, SRZ ;  /* 0x0000000000327805 */ /* 0x000fe4000001ff00 */
[----:B------:R-:W-:Y:S02]  /*60f0*/  LOP3.LUT P4, R87, R81, 0xff, RZ, 0xc0, !PT ;  /* 0x000000ff51577812 */ /* 0x000fe4000788c0ff */
[----:B------:R-:W-:Y:S02]  /*6100*/  CS2R R48, SRZ ;  /* 0x0000000000307805 */ /* 0x000fe4000001ff00 */
[----:B------:R-:W-:Y:S01]  /*6110*/  SEL R2, RZ, 0xffffffff, P3 ;  /* 0xffffffffff027807 */ /* 0x000fe20001800000 */
[C---:B-1----:R-:W-:Y:S01]  /*6120*/  IMAD.SHL.U32 R0, R39.reuse, 0x80, RZ ;  /* 0x0000008027007824 */ /* 0x042fe200078e00ff */
[----:B------:R-:W-:Y:S01]  /*6130*/  LOP3.LUT R39, R39, 0xffe, RZ, 0xc0, !PT ;  /* 0x00000ffe27277812 */ /* 0x000fe200078ec0ff */
[----:B------:R-:W-:Y:S01]  /*6140*/  VIADD R99, R97, 0x400 ;  /* 0x0000040061637836 */ /* 0x000fe20000000000 */
[----:B------:R-:W-:Y:S01]  /*6150*/  P2R R95, PR, RZ, 0x40 ;  /* 0x00000040ff5f7803 */ /* 0x000fe20000000000 */
[----:B------:R-:W-:Y:S01]  /*6160*/  IMAD.IADD R96, R92, 0x1, R97 ;  /* 0x000000015c607824 */ /* 0x000fe200078e0261 */
[----:B------:R-:W-:Y:S01]  /*6170*/  @P6 SHF.L.U32 R4, R91, 0x1f, RZ ;  /* 0x0000001f5b046819 */ /* 0x000fe200000006ff */
[----:B------:R-:W-:Y:S01]  /*6180*/  IMAD.IADD R39, R36, 0x1, -R39 ;  /* 0x0000000124277824 */ /* 0x000fe200078e0a27 */
[----:B------:R-:W-:Y:S02]  /*6190*/  @P2 SEL R2, R5, R2, !P4 ;  /* 0x0000000205022207 */ /* 0x000fe40006000000 */
[----:B------:R-:W1:Y:S01]  /*61a0*/  @P6 SYNCS.PHASECHK.TRANS64.TRYWAIT P1, [UR44+0x40], R4 ;  /* 0x00004004ff0065a7 */ /* 0x000e62000802112c */
[----:B------:R-:W-:Y:S02]  /*61b0*/  LOP3.LUT R0, R0, 0xffffff00, RZ, 0xc0, !PT ;  /* 0xffffff0000007812 */ /* 0x000fe400078ec0ff */
[----:B------:R-:W-:Y:S03]  /*61c0*/  LOP3.LUT R2, R2, 0x1, RZ, 0xc0, !PT ;  /* 0x0000000102027812 */ /* 0x000fe600078ec0ff */
[----:B------:R-:W-:Y:S01]  /*61d0*/  IMAD.IADD R0, R37, 0x1, R0 ;  /* 0x0000000125007824 */ /* 0x000fe200078e0200 */
[----:B------:R-:W-:Y:S03]  /*61e0*/  ISETP.NE.U32.AND P5, PT, R2, 0x1, PT ;  /* 0x000000010200780c */ /* 0x000fe60003fa5070 */
[----:B------:R-:W-:Y:S01]  /*61f0*/  IMAD R39, R39, 0x100000, R0 ;  /* 0x0010000027277824 */ /* 0x000fe200078e0200 */
[----:B------:R-:W-:Y:S01]  /*6200*/  P2R R61, PR, RZ, 0x20 ;  /* 0x00000020ff3d7803 */ /* 0x000fe20000000000 */
[----:B------:R2:W4:Y:S01]  /*6210*/  SYNCS.PHASECHK.TRANS64.TRYWAIT P0, [R98+URZ+0xb0], R3 ;  /* 0x0000b003620075a7 */ /* 0x00052200080011ff */
[----:B-1----:R-:W-:Y:S01]  /*6220*/  @P6 SEL R60, RZ, 0x1, !P1 ;  /* 0x00000001ff3c6807 */ /* 0x002fe20004800000 */
[----:B--2---:R-:W-:Y:S06]  /*6230*/  @!P6 BRA `(.L_x_98) ;  /* 0x000000000068e947 */ /* 0x004fec0003800000 */
[C---:B------:R-:W-:Y:S01]  /*6240*/  @P5 IMAD R5, R93.reuse, 0x2, R99 ;  /* 0x000000025d055824 */ /* 0x040fe200078e0263 */
[----:B------:R-:W-:Y:S01]  /*6250*/  ISETP.NE.AND P1, PT, R60, RZ, PT ;  /* 0x000000ff3c00720c */ /* 0x000fe20003f25270 */
[----:B------:R-:W-:Y:S01]  /*6260*/  @P5 IMAD R2, R93, 0x2, R97 ;  /* 0x000000025d025824 */ /* 0x000fe200078e0261 */
[----:B------:R-:W-:Y:S01]  /*6270*/  BSSY B0, `(.L_x_99) ;  /* 0x000000e000007945 */ /* 0x000fe20003800000 */
[----:B------:R-:W-:Y:S01]  /*6280*/  IMAD.MOV.U32 R74, RZ, RZ, RZ ;  /* 0x000000ffff4a7224 */ /* 0x000fe200078e00ff */
[----:B------:R-:W-:Y:S01]  /*6290*/  CS2R R66, SRZ ;  /* 0x0000000000427805 */ /* 0x000fe2000001ff00 */
[----:B------:R-:W-:Y:S01]  /*62a0*/  @P5 IMAD.IADD R4, R92, 0x1, R5 ;  /* 0x000000015c045824 */ /* 0x000fe200078e0205 */
[----:B------:R-:W-:Y:S02]  /*62b0*/  CS2R R64, SRZ ;  /* 0x0000000000407805 */ /* 0x000fe4000001ff00 */
[----:B------:R-:W-:Y:S02]  /*62c0*/  CS2R R72, SRZ ;  /* 0x0000000000487805 */ /* 0x000fe4000001ff00 */
[----:B------:R-:W-:Y:S02]  /*62d0*/  CS2R R50, SRZ ;  /* 0x0000000000327805 */ /* 0x000fe4000001ff00 */
[----:B------:R-:W-:Y:S02]  /*62e0*/  CS2R R48, SRZ ;  /* 0x0000000000307805 */ /* 0x000fe4000001ff00 */
[----:B------:R-:W-:Y:S02]  /*62f0*/  CS2R R58, SRZ ;  /* 0x00000000003a7805 */ /* 0x000fe4000001ff00 */
[----:B------:R-:W-:Y:S01]  /*6300*/  CS2R R56, SRZ ;  /* 0x0000000000387805 */ /* 0x000fe2000001ff00 */
[----:B------:R-:W-:Y:S06]  /*6310*/  @P1 BRA `(.L_x_100) ;  /* 0x00000000000c1947 */ /* 0x000fec0003800000 */
[----:B------:R-:W-:Y:S04]  /*6320*/  SHF.L.U32 R5, R91, 0x1f, RZ ;  /* 0x0000001f5b057819 */ /* 0x000fe800000006ff */
[----:B------:R-:W1:Y:S02]  /*6330*/  SYNCS.PHASECHK.TRANS64.TRYWAIT P1, [UR44+0x40], R5 ;  /* 0x00004005ff0075a7 */ /* 0x000e64000802112c */
[----:B-1----:R-:W-:Y:S05]  /*6340*/  @!P1 BRA `(.L_x_101) ;  /* 0x0000003c00989947 */ /* 0x002fea0003800000 */
.L_x_100:
[----:B------:R-:W-:Y:S05]  /*6350*/  BSYNC B0 ;  /* 0x0000000000007941 */ /* 0x000fea0003800000 */
.L_x_99:
[----:B------:R-:W-:Y:S01]  /*6360*/  ISETP.NE.AND P1, PT, R61, RZ, PT ;  /* 0x000000ff3d00720c */ /* 0x000fe20003f25270 */
[----:B------:R-:W-:Y:S11]  /*6370*/  HFMA2 R46, -RZ, RZ, 0, 5.9604644775390625e-08 ;  /* 0x00000001ff2e7431 */ /* 0x000ff600000001ff */
[----:B------:R-:W-:Y:S01]  /*6380*/  @!UPT UIADD3 URZ, UPT, UPT, URZ, URZ, URZ ;  /* 0x000000fffffff290 */ /* 0x000fe2000fffe0ff */
[----:B------:R-:W-:Y:S05]  /*6390*/  @P1 WARPSYNC.ALL ;  /* 0x0000000000001948 */ /* 0x000fea0003800000 */
[----:B------:R2:W1:Y:S04]  /*63a0*/  @P1 LDSM.16.M88.4 R64, [R2+0x400] ;  /* 0x000400000240183b */ /* 0x0004680000000200 */
[----:B------:R2:W1:Y:S04]  /*63b0*/  @P1 LDSM.16.M88.4 R72, [R4] ;  /* 0x000000000448183b */ /* 0x0004680000000200 */
[----:B------:R2:W1:Y:S04]  /*63c0*/  @P1 LDSM.16.M88.4 R48, [R47+UR44+0x400] ;  /* 0x0004002c2f30183b */ /* 0x0004680008000200 */
[----:B------:R2:W1:Y:S02]  /*63d0*/  @P1 LDSM.16.M88.4 R56, [R96+0x400] ;  /* 0x000400006038183b */ /* 0x0004640000000200 */
.L_x_98:
[----:B------:R-:W-:Y:S05]  /*63e0*/  BSYNC B1 ;  /* 0x0000000000017941 */ /* 0x000fea0003800000 */
.L_x_97:
[----:B-1----:R-:W-:Y:S04]  /*63f0*/  SHF.R.U32.HI R5, RZ, 0x15, R39 ;  /* 0x00000015ff057819 */ /* 0x002fe80000011627 */
[----:B------:R-:W-:Y:S01]  /*6400*/  LOP3.LUT P1, RZ, R5, 0x3, R82, 0x48, !PT ;  /* 0x0000000305ff7812 */ /* 0x000fe20007824852 */
[----:B------:R-:W-:Y:S01]  /*6410*/  @!UPT UIADD3 URZ, UPT, UPT, URZ, URZ, URZ ;  /* 0x000000fffffff290 */ /* 0x000fe2000fffe0ff */
[----:B----4-:R-:W-:Y:S11]  /*6420*/  @P0 BRA `(.L_x_102) ;  /* 0x0000000000080947 */ /* 0x010ff60003800000 */
[----:B------:R-:W1:Y:S02]  /*6430*/  SYNCS.PHASECHK.TRANS64.TRYWAIT P0, [R98+URZ+0xb0], R3 ;  /* 0x0000b003620075a7 */ /* 0x000e6400080011ff */
[----:B-1----:R-:W-:Y:S05]  /*6440*/  @!P0 BRA `(.L_x_103) ;  /* 0x0000003c00708947 */ /* 0x002fea0003800000 */
.L_x_102:
[----:B------:R-:W-:Y:S05]  /*6450*/  @!P1 BRA `(.L_x_104) ;  /* 0x0000000000409947 */ /* 0x000fea0003800000 */
[----:B------:R-:W4:Y:S01]  /*6460*/  LDCU.64 UR8, c[0x4][0x70] ;  /* 0x01000e00ff0877ac */ /* 0x000f220008000a00 */
[----:B-1----:R-:W-:Y:S01]  /*6470*/  MOV R3, 0x0 ;  /* 0x0000000000037802 */ /* 0x002fe20000000f00 */
[----:B------:R-:W-:Y:S02]  /*6480*/  HFMA2 R12, -RZ, RZ, 0, 5.9604644775390625e-08 ;  /* 0x00000001ff0c7431 */ /* 0x000fe400000001ff */
[----:B------:R-:W-:Y:S02]  /*6490*/  IMAD.MOV.U32 R8, RZ, RZ, 0x192 ;  /* 0x00000192ff087424 */ /* 0x000fe400078e00ff */
[----:B------:R-:W-:Y:S01]  /*64a0*/  IMAD.MOV.U32 R13, RZ, RZ, RZ ;  /* 0x000000ffff0d7224 */ /* 0x000fe200078e00ff */
[----:B------:R-:W1:Y:S01]  /*64b0*/  LDCU.64 UR6, c[0x4][0x78] ;  /* 0x01000f00ff0677ac */ /* 0x000e620008000a00 */
[----:B--2---:R-:W2:Y:S01]  /*64c0*/  LDC.64 R2, c[0x4][R3] ;  /* 0x0100000003027b82 */ /* 0x004ea20000000a00 */
[----:B------:R-:W5:Y:S01]  /*64d0*/  LDCU.64 UR4, c[0x4][0x10] ;  /* 0x01000200ff0477ac */ /* 0x000f620008000a00 */
[----:B----4-:R-:W-:Y:S01]  /*64e0*/  MOV R5, UR9 ;  /* 0x0000000900057c02 */ /* 0x010fe20008000f00 */
[----:B------:R-:W-:Y:S01]  /*64f0*/  IMAD.U32 R4, RZ, RZ, UR8 ;  /* 0x00000008ff047e24 */ /* 0x000fe2000f8e00ff */
[----:B-1----:R-:W-:Y:S01]  /*6500*/  MOV R7, UR7 ;  /* 0x0000000700077c02 */ /* 0x002fe20008000f00 */
[----:B------:R-:W-:Y:S01]  /*6510*/  IMAD.U32 R6, RZ, RZ, UR6 ;  /* 0x00000006ff067e24 */ /* 0x000fe2000f8e00ff */
[----:B-----5:R-:W-:Y:S01]  /*6520*/  MOV R11, UR5 ;  /* 0x00000005000b7c02 */ /* 0x020fe20008000f00 */
[----:B------:R-:W-:Y:S02]  /*6530*/  IMAD.U32 R10, RZ, RZ, UR4 ;  /* 0x00000004ff0a7e24 */ /* 0x000fe4000f8e00ff */
[----:B------:R-:W-:Y:S07]  /*6540*/  LEPC R20, `(.L_x_104) ;  /* 0x000000001014794e */ /* 0x000fee0000000000 */
[----:B--23--:R-:W-:Y:S05]  /*6550*/  CALL.ABS.NOINC R2 ;  /* 0x0000000002007343 */ /* 0x00cfea0003c00000 */
.L_x_104:
[C---:B------:R-:W-:Y:S01]  /*6560*/  SHF.L.U32 R40, R48.reuse, 0x10, RZ ;  /* 0x0000001030287819 */ /* 0x040fe200000006ff */
[----:B------:R-:W-:Y:S05]  /*6570*/  WARPSYNC.ALL ;  /* 0x0000000000007948 */ /* 0x000fea0003800000 */
[----:B------:R-:W-:Y:S01]  /*6580*/  R2UR UR4, R39 ;  /* 0x00000000270472ca */ /* 0x000fe200000e0000 */
[----:B------:R-:W-:Y:S01]  /*6590*/  BSSY.RECONVERGENT B0, `(.L_x_105) ;  /* 0x000008b000007945 */ /* 0x000fe20003800200 */
[----:B------:R-:W-:Y:S02]  /*65a0*/  LOP3.LUT R43, R48, 0xffff0000, RZ, 0xc0, !PT ;  /* 0xffff0000302b7812 */ /* 0x000fe400078ec0ff */
[----:B------:R-:W-:Y:S02]  /*65b0*/  SHF.L.U32 R42, R49, 0x10, RZ ;  /* 0x00000010312a7819 */ /* 0x000fe400000006ff */
[----:B------:R-:W-:Y:S02]  /*65c0*/  SHF.L.U32 R45, R51, 0x10, RZ ;  /* 0x00000010332d7819 */ /* 0x000fe400000006ff */
[----:B------:R-:W-:Y:S02]  /*65d0*/  SHF.L.U32 R62, R93, 0x1, RZ ;  /* 0x000000015d3e7819 */ /* 0x000fe400000006ff */
[----:B------:R-:W-:Y:S02]  /*65e0*/  ISETP.NE.AND P0, PT, R94, RZ, PT ;  /* 0x000000ff5e00720c */ /* 0x000fe40003f05270 */
[----:B------:R-:W-:Y:S01]  /*65f0*/  IADD3 R99, PT, PT, R99, R62, RZ ;  /* 0x0000003e63637210 */ /* 0x000fe20007ffe0ff */
[----:B--2---:R-:W3:Y:S03]  /*6600*/  LDTM.16dp256bit.x8 R4, tmem[UR4] ;  /* 0x00000004000479ee */ /* 0x004ee600081a0000 */
[----:B------:R-:W-:Y:S01]  /*6610*/  IADD3 R100, PT, PT, R92, R99, RZ ;  /* 0x000000635c647210 */ /* 0x000fe20007ffe0ff */
[C---:B---3--:R-:W-:Y:S01]  /*6620*/  FMUL R0, R38.reuse, R4 ;  /* 0x0000000426007220 */ /* 0x048fe20000400000 */
[C---:B------:R-:W-:Y:S01]  /*6630*/  FMUL R2, R38.reuse, R5 ;  /* 0x0000000526027220 */ /* 0x040fe20000400000 */
[C---:B-1----:R-:W-:Y:S01]  /*6640*/  FMUL R3, R38.reuse, R6 ;  /* 0x0000000626037220 */ /* 0x042fe20000400000 */
[----:B------:R-:W-:Y:S01]  /*6650*/  FMUL R7, R38, R7 ;  /* 0x0000000726077220 */ /* 0x000fe20000400000 */
[----:B------:R-:W-:Y:S01]  /*6660*/  FFMA R0, R41, R40, R0 ;  /* 0x0000002829007223 */ /* 0x000fe20000000000 */
[----:B------:R-:W-:Y:S01]  /*6670*/  LOP3.LUT R40, R49, 0xffff0000, RZ, 0xc0, !PT ;  /* 0xffff000031287812 */ /* 0x000fe200078ec0ff */
[C---:B------:R-:W-:Y:S01]  /*6680*/  FFMA R2, R41.reuse, R43, R2 ;  /* 0x0000002b29027223 */ /* 0x040fe20000000002 */
[C---:B------:R-:W-:Y:S01]  /*6690*/  SHF.L.U32 R43, R50.reuse, 0x10, RZ ;  /* 0x00000010322b7819 */ /* 0x040fe200000006ff */
[C---:B------:R-:W-:Y:S01]  /*66a0*/  FFMA R3, R41.reuse, R42, R3 ;  /* 0x0000002a29037223 */ /* 0x040fe20000000003 */
[----:B------:R-:W-:Y:S01]  /*66b0*/  LOP3.LUT R42, R50, 0xffff0000, RZ, 0xc0, !PT ;  /* 0xffff0000322a7812 */ /* 0x000fe200078ec0ff */
[----:B------:R-:W-:Y:S01]  /*66c0*/  FMUL R4, R38, R8 ;  /* 0x0000000826047220 */ /* 0x000fe20000400000 */
[----:B------:R-:W-:Y:S01]  /*66d0*/  F2FP.BF16.F32.PACK_AB R52, R2, R0 ;  /* 0x000000000234723e */ /* 0x000fe200000010ff */
[----:B------:R-:W-:Y:S01]  /*66e0*/  FFMA R7, R41, R40, R7 ;  /* 0x0000002829077223 */ /* 0x000fe20000000007 */
[----:B------:R-:W-:Y:S01]  /*66f0*/  LOP3.LUT R40, R51, 0xffff0000, RZ, 0xc0, !PT ;  /* 0xffff000033287812 */ /* 0x000fe200078ec0ff */
[C---:B------:R-:W-:Y:S01]  /*6700*/  FMUL R5, R38.reuse, R9 ;  /* 0x0000000926057220 */ /* 0x040fe20000400000 */
[C---:B------:R-:W-:Y:S01]  /*6710*/  FMUL R6, R38.reuse, R10 ;  /* 0x0000000a26067220 */ /* 0x040fe20000400000 */
[----:B------:R-:W-:Y:S01]  /*6720*/  FMUL R11, R38, R11 ;  /* 0x0000000b260b7220 */ /* 0x000fe20000400000 */
[----:B------:R-:W-:Y:S01]  /*6730*/  F2FP.BF16.F32.PACK_AB R53, R7, R3 ;  /* 0x000000030735723e */ /* 0x000fe200000010ff */
[C---:B------:R-:W-:Y:S01]  /*6740*/  FFMA R4, R41.reuse, R43, R4 ;  /* 0x0000002b29047223 */ /* 0x040fe20000000004 */
[C---:B------:R-:W-:Y:S01]  /*6750*/  SHF.L.U32 R43, R56.reuse, 0x10, RZ ;  /* 0x00000010382b7819 */ /* 0x040fe200000006ff */
[----:B------:R-:W-:Y:S01]  /*6760*/  FFMA R5, R41, R42, R5 ;  /* 0x0000002a29057223 */ /* 0x000fe20000000005 */
[----:B------:R-:W-:Y:S01]  /*6770*/  LOP3.LUT R42, R57, 0xffff0000, RZ, 0xc0, !PT ;  /* 0xffff0000392a7812 */ /* 0x000fe200078ec0ff */
[----:B------:R-:W-:Y:S01]  /*6780*/  FFMA R6, R41, R45, R6 ;  /* 0x0000002d29067223 */ /* 0x000fe20000000006 */
[----:B------:R-:W-:Y:S01]  /*6790*/  SHF.L.U32 R45, R57, 0x10, RZ ;  /* 0x00000010392d7819 */ /* 0x000fe200000006ff */
[----:B------:R-:W-:Y:S01]  /*67a0*/  FFMA R11, R41, R40, R11 ;  /* 0x00000028290b7223 */ /* 0x000fe2000000000b */
[----:B------:R-:W-:Y:S01]  /*67b0*/  LOP3.LUT R40, R56, 0xffff0000, RZ, 0xc0, !PT ;  /* 0xffff000038287812 */ /* 0x000fe200078ec0ff */
[C---:B------:R-:W-:Y:S01]  /*67c0*/  FMUL R8, R38.reuse, R12 ;  /* 0x0000000c26087220 */ /* 0x040fe20000400000 */
[----:B------:R-:W-:Y:S01]  /*67d0*/  F2FP.BF16.F32.PACK_AB R54, R5, R4 ;  /* 0x000000040536723e */ /* 0x000fe200000010ff */
[C---:B------:R-:W-:Y:S01]  /*67e0*/  FMUL R9, R38.reuse, R13 ;  /* 0x0000000d26097220 */ /* 0x040fe20000400000 */
[----:B------:R-:W-:Y:S01]  /*67f0*/  F2FP.BF16.F32.PACK_AB R55, R11, R6 ;  /* 0x000000060b37723e */ /* 0x000fe200000010ff */
[C---:B------:R-:W-:Y:S01]  /*6800*/  FMUL R10, R38.reuse, R14 ;  /* 0x0000000e260a7220 */ /* 0x040fe20000400000 */
[----:B------:R-:W-:Y:S01]  /*6810*/  FMUL R15, R38, R15 ;  /* 0x0000000f260f7220 */ /* 0x000fe20000400000 */
[----:B------:R-:W-:Y:S01]  /*6820*/  FFMA R8, R41, R43, R8 ;  /* 0x0000002b29087223 */ /* 0x000fe20000000008 */
[----:B------:R-:W-:Y:S01]  /*6830*/  SHF.L.U32 R43, R59, 0x10, RZ ;  /* 0x000000103b2b7819 */ /* 0x000fe200000006ff */
[C---:B------:R-:W-:Y:S01]  /*6840*/  FFMA R9, R41.reuse, R40, R9 ;  /* 0x0000002829097223 */ /* 0x040fe20000000009 */
[C---:B------:R-:W-:Y:S01]  /*6850*/  SHF.L.U32 R40, R58.reuse, 0x10, RZ ;  /* 0x000000103a287819 */ /* 0x040fe200000006ff */
        /* <DEDUP_REMOVED lines=8> */
[----:B------:R-:W-:Y:S01]  /*68e0*/  FMUL R14, R38, R18 ;  /* 0x00000012260e7220 */ /* 0x000fe20000400000 */
[----:B------:R-:W-:Y:S01]  /*68f0*/  FFMA R12, R41, R40, R12 ;  /* 0x00000028290c7223 */ /* 0x000fe2000000000c */
[----:B------:R-:W-:Y:S01]  /*6900*/  LOP3.LUT R40, R59, 0xffff0000, RZ, 0xc0, !PT ;  /* 0xffff00003b287812 */ /* 0x000fe200078ec0ff */
[C---:B------:R-:W-:Y:S01]  /*6910*/  FFMA R13, R41.reuse, R42, R13 ;  /* 0x0000002a290d7223 */ /* 0x040fe2000000000d */
[----:B------:R-:W-:Y:S01]  /*6920*/  LOP3.LUT R42, R64, 0xffff0000, RZ, 0xc0, !PT ;  /* 0xffff0000402a7812 */ /* 0x000fe200078ec0ff */
[----:B------:R-:W-:Y:S01]  /*6930*/  FMUL R19, R38, R19 ;  /* 0x0000001326137220 */ /* 0x000fe20000400000 */
[----:B------:R-:W-:Y:S01]  /*6940*/  FFMA R14, R41, R43, R14 ;  /* 0x0000002b290e7223 */ /* 0x000fe2000000000e */
[----:B------:R-:W-:Y:S01]  /*6950*/  SHF.L.U32 R43, R64, 0x10, RZ ;  /* 0x00000010402b7819 */ /* 0x000fe200000006ff */
[C---:B------:R-:W-:Y:S01]  /*6960*/  FMUL R16, R38.reuse, R20 ;  /* 0x0000001426107220 */ /* 0x040fe20000400000 */
        /* <DEDUP_REMOVED lines=19> */
[----:B------:R1:W-:Y:S01]  /*6aa0*/  STSM.16.M88.4 [R97+0x400], R52 ;  /* 0x0004003461007844 */ /* 0x0003e20000000200 */
[C---:B------:R-:W-:Y:S01]  /*6ab0*/  FMUL R22, R38.reuse, R26 ;  /* 0x0000001a26167220 */ /* 0x040fe20000400000 */
[----:B------:R-:W-:Y:S01]  /*6ac0*/  FMUL R27, R38, R27 ;  /* 0x0000001b261b7220 */ /* 0x000fe20000400000 */
[----:B------:R-:W-:Y:S01]  /*6ad0*/  FFMA R20, R41, R43, R20 ;  /* 0x0000002b29147223 */ /* 0x000fe20000000014 */
[----:B------:R-:W-:Y:S01]  /*6ae0*/  SHF.L.U32 R43, R73, 0x10, RZ ;  /* 0x00000010492b7819 */ /* 0x000fe200000006ff */
[C---:B------:R-:W-:Y:S01]  /*6af0*/  FFMA R21, R41.reuse, R40, R21 ;  /* 0x0000002829157223 */ /* 0x040fe20000000015 */
[C---:B------:R-:W-:Y:S02]  /*6b00*/  SHF.L.U32 R40, R72.reuse, 0x10, RZ ;  /* 0x0000001048287819 */ /* 0x040fe400000006ff */
[----:B------:R1:W-:Y:S01]  /*6b10*/  STSM.16.M88.4 [R96+0x400], R68 ;  /* 0x0004004460007844 */ /* 0x0003e20000000200 */
[----:B------:R-:W-:Y:S01]  /*6b20*/  FFMA R22, R41, R45, R22 ;  /* 0x0000002d29167223 */ /* 0x000fe20000000016 */
[----:B------:R-:W-:Y:S01]  /*6b30*/  SHF.L.U32 R45, R75, 0x10, RZ ;  /* 0x000000104b2d7819 */ /* 0x000fe200000006ff */
[C---:B------:R-:W-:Y:S01]  /*6b40*/  FFMA R27, R41.reuse, R42, R27 ;  /* 0x0000002a291b7223 */ /* 0x040fe2000000001b */
[----:B------:R-:W-:Y:S01]  /*6b50*/  LOP3.LUT R42, R72, 0xffff0000, RZ, 0xc0, !PT ;  /* 0xffff0000482a7812 */ /* 0x000fe200078ec0ff */
[C---:B------:R-:W-:Y:S01]  /*6b60*/  FMUL R24, R38.reuse, R28 ;  /* 0x0000001c26187220 */ /* 0x040fe20000400000 */
[C---:B------:R-:W-:Y:S01]  /*6b70*/  FMUL R25, R38.reuse, R29 ;  /* 0x0000001d26197220 */ /* 0x040fe20000400000 */
[C---:B------:R-:W-:Y:S01]  /*6b80*/  FMUL R26, R38.reuse, R30 ;  /* 0x0000001e261a7220 */ /* 0x040fe20000400000 */
[----:B------:R-:W-:Y:S01]  /*6b90*/  FMUL R31, R38, R31 ;  /* 0x0000001f261f7220 */ /* 0x000fe20000400000 */
[----:B------:R-:W-:Y:S01]  /*6ba0*/  FFMA R24, R41, R40, R24 ;  /* 0x0000002829187223 */ /* 0x000fe20000000018 */
[----:B------:R-:W-:Y:S01]  /*6bb0*/  LOP3.LUT R40, R73, 0xffff0000, RZ, 0xc0, !PT ;  /* 0xffff000049287812 */ /* 0x000fe200078ec0ff */
[C---:B------:R-:W-:Y:S01]  /*6bc0*/  FFMA R25, R41.reuse, R42, R25 ;  /* 0x0000002a29197223 */ /* 0x040fe20000000019 */
[C---:B------:R-:W-:Y:S01]  /*6bd0*/  FFMA R26, R41.reuse, R43, R26 ;  /* 0x0000002b291a7223 */ /* 0x040fe2000000001a */
[----:B------:R-:W-:Y:S01]  /*6be0*/  SHF.L.U32 R43, R74, 0x10, RZ ;  /* 0x000000104a2b7819 */ /* 0x000fe200000006ff */
[----:B------:R-:W-:Y:S01]  /*6bf0*/  FMUL R28, R38, R32 ;  /* 0x00000020261c7220 */ /* 0x000fe20000400000 */
[----:B------:R-:W-:Y:S01]  /*6c00*/  LOP3.LUT R42, R74, 0xffff0000, RZ, 0xc0, !PT ;  /* 0xffff00004a2a7812 */ /* 0x000fe200078ec0ff */
[----:B------:R-:W-:Y:S01]  /*6c10*/  FFMA R31, R41, R40, R31 ;  /* 0x00000028291f7223 */ /* 0x000fe2000000001f */
[C---:B------:R-:W-:Y:S01]  /*6c20*/  FMUL R29, R38.reuse, R33 ;  /* 0x00000021261d7220 */ /* 0x040fe20000400000 */
[C---:B------:R-:W-:Y:S01]  /*6c30*/  FMUL R30, R38.reuse, R34 ;  /* 0x00000022261e7220 */ /* 0x040fe20000400000 */
[----:B------:R-:W-:Y:S01]  /*6c40*/  LOP3.LUT R40, R75, 0xffff0000, RZ, 0xc0, !PT ;  /* 0xffff00004b287812 */ /* 0x000fe200078ec0ff */
[----:B------:R-:W-:Y:S01]  /*6c50*/  FMUL R35, R38, R35 ;  /* 0x0000002326237220 */ /* 0x000fe20000400000 */
[C---:B------:R-:W-:Y:S01]  /*6c60*/  FFMA R28, R41.reuse, R43, R28 ;  /* 0x0000002b291c7223 */ /* 0x040fe2000000001c */
[C---:B------:R-:W-:Y:S01]  /*6c70*/  FFMA R29, R41.reuse, R42, R29 ;  /* 0x0000002a291d7223 */ /* 0x040fe2000000001d */
[C---:B------:R-:W-:Y:S01]  /*6c80*/  FFMA R30, R41.reuse, R45, R30 ;  /* 0x0000002d291e7223 */ /* 0x040fe2000000001e */
[----:B------:R-:W-:Y:S01]  /*6c90*/  FFMA R35, R41, R40, R35 ;  /* 0x0000002829237223 */ /* 0x000fe20000000023 */
[----:B------:R-:W-:Y:S02]  /*6ca0*/  F2FP.BF16.F32.PACK_AB R106, R21, R20 ;  /* 0x00000014156a723e */ /* 0x000fe400000010ff */
[----:B------:R-:W-:Y:S02]  /*6cb0*/  F2FP.BF16.F32.PACK_AB R107, R27, R22 ;  /* 0x000000161b6b723e */ /* 0x000fe400000010ff */
[----:B------:R-:W-:Y:S02]  /*6cc0*/  F2FP.BF16.F32.PACK_AB R108, R25, R24 ;  /* 0x00000018196c723e */ /* 0x000fe400000010ff */
[----:B------:R-:W-:Y:S01]  /*6cd0*/  F2FP.BF16.F32.PACK_AB R109, R31, R26 ;  /* 0x0000001a1f6d723e */ /* 0x000fe200000010ff */
[----:B------:R1:W-:Y:S01]  /*6ce0*/  STSM.16.M88.4 [R99], R104 ;  /* 0x0000006863007844 */ /* 0x0003e20000000200 */
[----:B------:R-:W-:Y:S02]  /*6cf0*/  F2FP.BF16.F32.PACK_AB R110, R29, R28 ;  /* 0x0000001c1d6e723e */ /* 0x000fe400000010ff */
[----:B------:R-:W-:Y:S05]  /*6d00*/  F2FP.BF16.F32.PACK_AB R111, R35, R30 ;  /* 0x0000001e236f723e */ /* 0x000fea00000010ff */
[----:B------:R1:W-:Y:S01]  /*6d10*/  STSM.16.M88.4 [R100], R108 ;  /* 0x0000006c64007844 */ /* 0x0003e20000000200 */
[----:B------:R-:W-:Y:S01]  /*6d20*/  @!PT LDS RZ, [RZ] ;  /* 0x00000000fffff984 */ /* 0x000fe20000000800 */
[----:B------:R-:W-:Y:S01]  /*6d30*/  @!PT LDS RZ, [RZ] ;  /* 0x00000000fffff984 */ /* 0x000fe20000000800 */
[----:B------:R-:W-:Y:S01]  /*6d40*/  @!PT LDS RZ, [RZ] ;  /* 0x00000000fffff984 */ /* 0x000fe20000000800 */
[----:B------:R-:W-:Y:S01]  /*6d50*/  @!PT LDS RZ, [RZ] ;  /* 0x00000000fffff984 */ /* 0x000fe20000000800 */
[----:B------:R2:W-:Y:S07]  /*6d60*/  MEMBAR.ALL.CTA ;  /* 0x0000000000007992 */ /* 0x0005ee0000008000 */
[----:B--2---:R-:W2:Y:S02]  /*6d70*/  FENCE.VIEW.ASYNC.S ;  /* 0x00000000000073c6 */ /* 0x004ea40000000000 */
[----:B--2---:R-:W-:Y:S06]  /*6d80*/  BAR.SYNC.DEFER_BLOCKING 0x1, 0x80 ;  /* 0x0042000000007b1d */ /* 0x004fec0000010000 */
[----:B------:R-:W-:Y:S05]  /*6d90*/  @P0 BRA `(.L_x_106) ;  /* 0x0000000000280947 */ /* 0x000fea0003800000 */
[----:B------:R-:W2:Y:S01]  /*6da0*/  LDCU.64 UR6, c[0x0][0x348] ;  /* 0x00006900ff0677ac */ /* 0x000ea20008000a00 */
[----:B------:R-:W-:Y:S01]  /*6db0*/  UIADD3 UR4, UPT, UPT, UR44, 0x400, URZ ;  /* 0x000004002c047890 */ /* 0x000fe2000fffe0ff */
[----:B------:R-:W-:Y:S05]  /*6dc0*/  UMOV UR51, UR36 ;  /* 0x0000002400337c82 */ /* 0x000fea0008000000 */
[----:B------:R-:W-:Y:S04]  /*6dd0*/  MOV R86, UR4 ;  /* 0x0000000400567c02 */ /* 0x000fe80008000f00 */
[----:B------:R-:W-:Y:S01]  /*6de0*/  R2UR UR48, R86 ;  /* 0x00000000563072ca */ /* 0x000fe200000e0000 */
[----:B--2---:R-:W-:Y:S04]  /*6df0*/  UIADD3 UR4, UP0, UPT, UR6, 0x680, URZ ;  /* 0x0000068006047890 */ /* 0x004fe8000ff1e0ff */
[----:B------:R-:W-:Y:S09]  /*6e00*/  UIADD3.X UR5, UPT, UPT, URZ, UR7, URZ, UP0, !UPT ;  /* 0x00000007ff057290 */ /* 0x000ff200087fe4ff */
[----:B------:R2:W-:Y:S01]  /*6e10*/  UTMASTG.3D [UR48], [UR4] ;  /* 0x00000030040073b5 */ /* 0x0005e20008010000 */
[----:B------:R0:W-:Y:S01]  /*6e20*/  UTMACMDFLUSH ;  /* 0x00000000000079b7 */ /* 0x0001e20000000000 */
[----:B--2---:R-:W-:Y:S04]  /*6e30*/  DEPBAR.LE SB0, 0x1 ;  /* 0x000080400000791a */ /* 0x004fe80000000000 */
.L_x_106:
[----:B------:R-:W-:Y:S05]  /*6e40*/  BSYNC.RECONVERGENT B0 ;  /* 0x0000000000007941 */ /* 0x000fea0003800200 */
.L_x_105:
[----:B------:R-:W-:Y:S01]  /*6e50*/  BAR.SYNC.DEFER_BLOCKING 0x1, 0x80 ;  /* 0x0042000000007b1d */ /* 0x000fe20000010000 */
[----:B------:R-:W-:Y:S01]  /*6e60*/  ISETP.NE.AND P1, PT, R95, RZ, PT ;  /* 0x000000ff5f00720c */ /* 0x000fe20003f25270 */
[----:B------:R-:W-:Y:S01]  /*6e70*/  UISETP.NE.AND UP0, UPT, UR47, URZ, UPT ;  /* 0x000000ff2f00728c */ /* 0x000fe2000bf05270 */
[----:B------:R-:W-:Y:S11]  /*6e80*/  LEA R3, R46, UR44, 0x3 ;  /* 0x0000002c2e037c11 */ /* 0x000ff6000f8e18ff */
[----:B------:R-:W-:Y:S01]  /*6e90*/  @P1 SHF.L.U32 R4, R91, 0x1f, RZ ;  /* 0x0000001f5b041819 */ /* 0x000fe200000006ff */
[----:B------:R-:W-:Y:S06]  /*6ea0*/  BRA.U !UP0, `(.L_x_107) ;  /* 0x0000000108247547 */ /* 0x000fec000b800000 */
[----:B------:R-:W2:Y:S01]  /*6eb0*/  S2R R0, SR_CgaCtaId ;  /* 0x0000000000007919 */ /* 0x000ea20000008800 */
[----:B------:R-:W-:Y:S01]  /*6ec0*/  IMAD.U32 R2, RZ, RZ, UR46 ;  /* 0x0000002eff027e24 */ /* 0x000fe2000f8e00ff */
[----:B------:R-:W-:Y:S04]  /*6ed0*/  UIADD3 UR4, UPT, UPT, UR46, 0x1, URZ ;  /* 0x000000012e047890 */ /* 0x000fe8000fffe0ff */
[----:B------:R-:W-:Y:S01]  /*6ee0*/  @P1 LEA R2, R2, UR44, 0x3 ;  /* 0x0000002c02021c11 */ /* 0x000fe2000f8e18ff */
[----:B------:R-:W-:Y:S04]  /*6ef0*/  UISETP.NE.AND UP0, UPT, UR4, 0x4, UPT ;  /* 0x000000040400788c */ /* 0x000fe8000bf05270 */
[----:B------:R-:W-:Y:S01]  /*6f00*/  @P1 VIADD R5, R2, 0x60 ;  /* 0x0000006002051836 */ /* 0x000fe20000000000 */
[----:B------:R-:W-:Y:S04]  /*6f10*/  USEL UR46, UR4, URZ, UP0 ;  /* 0x000000ff042e7287 */ /* 0x000fe80008000000 */
[----:B--2---:R-:W-:Y:S04]  /*6f20*/  @P1 PRMT R0, R0, 0x654, R5 ;  /* 0x0000065400001816 */ /* 0x004fe80000000005 */
[----:B------:R2:W-:Y:S04]  /*6f30*/  @P1 SYNCS.ARRIVE.TRANS64.RED.A1T0 RZ, [R0+URZ], RZ ;  /* 0x000000ff00ff19a7 */ /* 0x0005e800081004ff */
.L_x_107:
[----:B------:R-:W3:Y:S01]  /*6f40*/  @P1 SYNCS.PHASECHK.TRANS64.TRYWAIT P0, [R3+URZ+0x40], R4 ;  /* 0x00004004030015a7 */ /* 0x000ee200080011ff */
[----:B------:R-:W-:Y:S01]  /*6f50*/  BSSY B1, `(.L_x_108) ;  /* 0x0000017000017945 */ /* 0x000fe20003800000 */
[----:B---3--:R-:W-:Y:S03]  /*6f60*/  @P1 SEL R60, RZ, 0x1, !P0 ;  /* 0x00000001ff3c1807 */ /* 0x008fe60004000000 */
[----:B------:R-:W-:Y:S05]  /*6f70*/  @!P1 BRA `(.L_x_109) ;  /* 0x0000000000509947 */ /* 0x000fea0003800000 */
[----:B------:R-:W-:Y:S01]  /*6f80*/  ISETP.NE.AND P1, PT, R61, RZ, PT ;  /* 0x000000ff3d00720c */ /* 0x000fe20003f25270 */
[----:B------:R-:W-:Y:S01]  /*6f90*/  BSSY B0, `(.L_x_110) ;  /* 0x000000a000007945 */ /* 0x000fe20003800000 */
[----:B------:R-:W-:Y:S11]  /*6fa0*/  ISETP.NE.AND P0, PT, R60, RZ, PT ;  /* 0x000000ff3c00720c */ /* 0x000ff60003f05270 */
[----:B------:R-:W-:Y:S04]  /*6fb0*/  @P1 IMAD R4, R46, 0x2000, R47 ;  /* 0x000020002e041824 */ /* 0x000fe800078e022f */
[----:B------:R-:W-:Y:S04]  /*6fc0*/  @P1 VIADD R7, R4, UR44 ;  /* 0x0000002c04071c36 */ /* 0x000fe80008000000 */
[----:B------:R-:W-:Y:S01]  /*6fd0*/  @P1 IMAD.IADD R2, R92, 0x1, R7 ;  /* 0x000000015c021824 */ /* 0x000fe200078e0207 */
[----:B------:R-:W-:Y:S01]  /*6fe0*/  @P1 IADD3 R5, PT, PT, R62, R7, RZ ;  /* 0x000000073e051210 */ /* 0x000fe20007ffe0ff */
[----:B------:R-:W-:Y:S06]  /*6ff0*/  @P0 BRA `(.L_x_111) ;  /* 0x00000000000c0947 */ /* 0x000fec0003800000 */
[----:B--2---:R-:W-:Y:S04]  /*7000*/  SHF.L.U32 R0, R91, 0x1f, RZ ;  /* 0x0000001f5b007819 */ /* 0x004fe800000006ff */
[----:B------:R-:W2:Y:S02]  /*7010*/  SYNCS.PHASECHK.TRANS64.TRYWAIT P0, [R3+URZ+0x40], R0 ;  /* 0x00004000030075a7 */ /* 0x000ea400080011ff */
[----:B--2---:R-:W-:Y:S05]  /*7020*/  @!P0 BRA `(.L_x_112) ;  /* 0x00000030008c8947 */ /* 0x004fea0003800000 */
.L_x_111:
[----:B------:R-:W-:Y:S05]  /*7030*/  BSYNC B0 ;  /* 0x0000000000007941 */ /* 0x000fea0003800000 */
.L_x_110:
[----:B------:R-:W-:Y:S02]  /*7040*/  ISETP.NE.AND P0, PT, R61, RZ, PT ;  /* 0x000000ff3d00720c */ /* 0x000fe40003f05270 */
[----:B------:R-:W-:Y:S11]  /*7050*/  IADD3 R46, PT, PT, R46, 0x1, RZ ;  /* 0x000000012e2e7810 */ /* 0x000ff60007ffe0ff */
[----:B--2---:R-:W-:Y:S01]  /*7060*/  @P0 IMAD.IADD R0, R92, 0x1, R5 ;  /* 0x000000015c000824 */ /* 0x004fe200078e0205 */
[----:B------:R-:W-:Y:S05]  /*7070*/  @P0 WARPSYNC.ALL ;  /* 0x0000000000000948 */ /* 0x000fea0003800000 */
[----:B------:R3:W4:Y:S04]  /*7080*/  @P0 LDSM.16.M88.4 R48, [R4+UR44+0x400] ;  /* 0x0004002c0430083b */ /* 0x0007280008000200 */
[----:B------:R3:W2:Y:S04]  /*7090*/  @P0 LDSM.16.M88.4 R56, [R2+0x400] ;  /* 0x000400000238083b */ /* 0x0006a80000000200 */
[----:B------:R3:W1:Y:S04]  /*70a0*/  @P0 LDSM.16.M88.4 R64, [R5+0x400] ;  /* 0x000400000540083b */ /* 0x0006680000000200 */
[----:B------:R3:W1:Y:S02]  /*70b0*/  @P0 LDSM.16.M88.4 R72, [R0+0x400] ;  /* 0x000400000048083b */ /* 0x0006640000000200 */
.L_x_109:
[----:B------:R-:W-:Y:S05]  /*70c0*/  BSYNC B1 ;  /* 0x0000000000017941 */ /* 0x000fea0003800000 */
.L_x_108:
[----:B------:R-:W-:Y:S05]  /*70d0*/  VIADD R3, R39, 0x40 ;  /* 0x0000004027037836 */ /* 0x000fea0000000000 */
[----:B------:R-:W-:Y:S04]  /*70e0*/  SHF.R.U32.HI R3, RZ, 0x15, R3 ;  /* 0x00000015ff037819 */ /* 0x000fe80000011603 */
[----:B------:R-:W-:Y:S11]  /*70f0*/  LOP3.LUT P0, RZ, R3, 0x3, R82, 0x48, !PT ;  /* 0x0000000303ff7812 */ /* 0x000ff60007804852 */
[----:B------:R-:W-:Y:S02]  /*7100*/  @!UPT UIADD3 URZ, UPT, UPT, URZ, URZ, URZ ;  /* 0x000000fffffff290 */ /* 0x000fe4000fffe0ff */
[----:B------:R-:W-:Y:S05]  /*7110*/  @!P0 BRA `(.L_x_113) ;  /* 0x0000000000408947 */ /* 0x000fea0003800000 */
[----:B------:R-:W5:Y:S01]  /*7120*/  LDCU.64 UR8, c[0x4][0x70] ;  /* 0x01000e00ff0877ac */ /* 0x000f620008000a00 */
[----:B------:R-:W-:Y:S01]  /*7130*/  MOV R3, 0x0 ;  /* 0x0000000000037802 */ /* 0x000fe20000000f00 */
[----:B------:R-:W-:Y:S02]  /*7140*/  HFMA2 R12, -RZ, RZ, 0, 5.9604644775390625e-08 ;  /* 0x00000001ff0c7431 */ /* 0x000fe400000001ff */
[----:B------:R-:W-:Y:S02]  /*7150*/  IMAD.MOV.U32 R8, RZ, RZ, 0x192 ;  /* 0x00000192ff087424 */ /* 0x000fe400078e00ff */
[----:B------:R-:W-:Y:S01]  /*7160*/  IMAD.MOV.U32 R13, RZ, RZ, RZ ;  /* 0x000000ffff0d7224 */ /* 0x000fe200078e00ff */
[----:B------:R-:W2:Y:S01]  /*7170*/  LDCU.64 UR6, c[0x4][0x78] ;  /* 0x01000f00ff0677ac */ /* 0x000ea20008000a00 */
[----:B---3--:R-:W3:Y:S01]  /*7180*/  LDC.64 R2, c[0x4][R3] ;  /* 0x0100000003027b82 */ /* 0x008ee20000000a00 */
[----:B------:R-:W4:Y:S01]  /*7190*/  LDCU.64 UR4, c[0x4][0x10] ;  /* 0x01000200ff0477ac */ /* 0x000f220008000a00 */
[----:B-----5:R-:W-:Y:S01]  /*71a0*/  MOV R5, UR9 ;  /* 0x0000000900057c02 */ /* 0x020fe20008000f00 */
[----:B------:R-:W-:Y:S01]  /*71b0*/  IMAD.U32 R4, RZ, RZ, UR8 ;  /* 0x00000008ff047e24 */ /* 0x000fe2000f8e00ff */
[----:B--2---:R-:W-:Y:S01]  /*71c0*/  MOV R7, UR7 ;  /* 0x0000000700077c02 */ /* 0x004fe20008000f00 */
[----:B------:R-:W-:Y:S01]  /*71d0*/  IMAD.U32 R6, RZ, RZ, UR6 ;  /* 0x00000006ff067e24 */ /* 0x000fe2000f8e00ff */
[----:B----4-:R-:W-:Y:S01]  /*71e0*/  MOV R11, UR5 ;  /* 0x00000005000b7c02 */ /* 0x010fe20008000f00 */
[----:B------:R-:W-:Y:S02]  /*71f0*/  IMAD.U32 R10, RZ, RZ, UR4 ;  /* 0x00000004ff0a7e24 */ /* 0x000fe4000f8e00ff */
[----:B------:R-:W-:Y:S07]  /*7200*/  LEPC R20, `(.L_x_113) ;  /* 0x000000001014794e */ /* 0x000fee0000000000 */
[----:B-1-3--:R-:W-:Y:S05]  /*7210*/  CALL.ABS.NOINC R2 ;  /* 0x0000000002007343 */ /* 0x00afea0003c00000 */
.L_x_113:
[C---:B----4-:R-:W-:Y:S01]  /*7220*/  SHF.L.U32 R40, R48.reuse, 0x10, RZ ;  /* 0x0000001030287819 */ /* 0x050fe200000006ff */
[----:B------:R-:W-:Y:S05]  /*7230*/  WARPSYNC.ALL ;  /* 0x0000000000007948 */ /* 0x000fea0003800000 */
[----:B------:R-:W-:Y:S01]  /*7240*/  R2UR UR4, R39 ;  /* 0x00000000270472ca */ /* 0x000fe200000e0000 */
[----:B------:R-:W4:Y:S01]  /*7250*/  S2R R101, SR_CgaCtaId ;  /* 0x0000000000657919 */ /* 0x000f220000008800 */
[----:B------:R-:W-:Y:S01]  /*7260*/  LOP3.LUT R43, R48, 0xffff0000, RZ, 0xc0, !PT ;  /* 0xffff0000302b7812 */ /* 0x000fe200078ec0ff */
[----:B------:R-:W-:Y:S01]  /*7270*/  BSSY.RECONVERGENT B0, `(.L_x_114) ;  /* 0x000008e000007945 */ /* 0x000fe20003800200 */
[----:B------:R-:W-:Y:S02]  /*7280*/  LOP3.LUT R42, R49, 0xffff0000, RZ, 0xc0, !PT ;  /* 0xffff0000312a7812 */ /* 0x000fe400078ec0ff */
[----:B------:R-:W-:Y:S02]  /*7290*/  LOP3.LUT R44, R50, 0xffff0000, RZ, 0xc0, !PT ;  /* 0xffff0000322c7812 */ /* 0x000fe400078ec0ff */
[----:B--2---:R-:W-:Y:S02]  /*72a0*/  SHF.L.U32 R45, R59, 0x10, RZ ;  /* 0x000000103b2d7819 */ /* 0x004fe400000006ff */
[----:B------:R-:W-:Y:S02]  /*72b0*/  ISETP.NE.AND P6, PT, R95, RZ, PT ;  /* 0x000000ff5f00720c */ /* 0x000fe40003fc5270 */
[----:B------:R-:W-:Y:S01]  /*72c0*/  ISETP.NE.AND P0, PT, R94, RZ, PT ;  /* 0x000000ff5e00720c */ /* 0x000fe20003f05270 */
[----:B---3--:R-:W2:Y:S01]  /*72d0*/  LDTM.16dp256bit.x8 R4, tmem[UR4+0x40] ;  /* 0x00004004000479ee */ /* 0x008ea200081a0000 */
[----:B------:R-:W-:Y:S09]  /*72e0*/  MOV R63, UR46 ;  /* 0x0000002e003f7c02 */ /* 0x000ff20008000f00 */
[----:B------:R-:W-:Y:S02]  /*72f0*/  @P6 LEA R63, R63, UR44, 0x3 ;  /* 0x0000002c3f3f6c11 */ /* 0x000fe4000f8e18ff */
[----:B-1----:R-:W-:Y:S02]  /*7300*/  @P6 SHF.L.U32 R108, R91, 0x1f, RZ ;  /* 0x0000001f5b6c6819 */ /* 0x002fe400000006ff */
[----:B------:R-:W-:Y:S02]  /*7310*/  @P6 IADD3 R102, PT, PT, R63, 0x60, RZ ;  /* 0x000000603f666810 */ /* 0x000fe40007ffe0ff */
[----:B------:R-:W-:Y:S02]  /*7320*/  LEA R63, R46, UR44, 0x3 ;  /* 0x0000002c2e3f7c11 */ /* 0x000fe4000f8e18ff */
[----:B----4-:R-:W-:Y:S01]  /*7330*/  @P6 PRMT R102, R101, 0x654, R102 ;  /* 0x0000065465666816 */ /* 0x010fe20000000066 */
[C---:B--2---:R-:W-:Y:S01]  /*7340*/  FMUL R0, R38.reuse, R4 ;  /* 0x0000000426007220 */ /* 0x044fe20000400000 */
[C---:B------:R-:W-:Y:S01]  /*7350*/  FMUL R2, R38.reuse, R5 ;  /* 0x0000000526027220 */ /* 0x040fe20000400000 */
[C---:B------:R-:W-:Y:S01]  /*7360*/  FMUL R3, R38.reuse, R6 ;  /* 0x0000000626037220 */ /* 0x040fe20000400000 */
[C---:B------:R-:W-:Y:S01]  /*7370*/  FMUL R7, R38.reuse, R7 ;  /* 0x0000000726077220 */ /* 0x040fe20000400000 */
[----:B------:R-:W-:Y:S01]  /*7380*/  FFMA R0, R41, R40, R0 ;  /* 0x0000002829007223 */ /* 0x000fe20000000000 */
[----:B------:R-:W-:Y:S01]  /*7390*/  SHF.L.U32 R40, R49, 0x10, RZ ;  /* 0x0000001031287819 */ /* 0x000fe200000006ff */
[----:B------:R-:W-:Y:S01]  /*73a0*/  FFMA R2, R41, R43, R2 ;  /* 0x0000002b29027223 */ /* 0x000fe20000000002 */
[----:B------:R-:W-:Y:S01]  /*73b0*/  SHF.L.U32 R43, R51, 0x10, RZ ;  /* 0x00000010332b7819 */ /* 0x000fe200000006ff */
[C---:B------:R-:W-:Y:S01]  /*73c0*/  FMUL R4, R38.reuse, R8 ;  /* 0x0000000826047220 */ /* 0x040fe20000400000 */
[----:B------:R-:W-:Y:S01]  /*73d0*/  FMUL R5, R38, R9 ;  /* 0x0000000926057220 */ /* 0x000fe20000400000 */
[C---:B------:R-:W-:Y:S01]  /*73e0*/  FFMA R3, R41.reuse, R40, R3 ;  /* 0x0000002829037223 */ /* 0x040fe20000000003 */
[----:B------:R-:W-:Y:S01]  /*73f0*/  SHF.L.U32 R40, R50, 0x10, RZ ;  /* 0x0000001032287819 */ /* 0x000fe200000006ff */
[----:B------:R-:W-:Y:S01]  /*7400*/  FFMA R7, R41, R42, R7 ;  /* 0x0000002a29077223 */ /* 0x000fe20000000007 */
[----:B------:R-:W-:Y:S01]  /*7410*/  LOP3.LUT R42, R51, 0xffff0000, RZ, 0xc0, !PT ;  /* 0xffff0000332a7812 */ /* 0x000fe200078ec0ff */
[----:B------:R-:W-:Y:S01]  /*7420*/  FMUL R6, R38, R10 ;  /* 0x0000000a26067220 */ /* 0x000fe20000400000 */
[----:B------:R-:W-:Y:S01]  /*7430*/  F2FP.BF16.F32.PACK_AB R52, R2, R0 ;  /* 0x000000000234723e */ /* 0x000fe200000010ff */
        /* <DEDUP_REMOVED lines=18> */
[C---:B------:R-:W-:Y:S01]  /*7560*/  LOP3.LUT R42, R58.reuse, 0xffff0000, RZ, 0xc0, !PT ;  /* 0xffff00003a2a7812 */ /* 0x040fe200078ec0ff */
[----:B------:R-:W-:Y:S01]  /*7570*/  FFMA R10, R41, R43, R10 ;  /* 0x0000002b290a7223 */ /* 0x000fe2000000000a */
[----:B------:R-:W-:Y:S01]  /*7580*/  SHF.L.U32 R43, R58, 0x10, RZ ;  /* 0x000000103a2b7819 */ /* 0x000fe200000006ff */
[C---:B------:R-:W-:Y:S01]  /*7590*/  FMUL R15, R38.reuse, R15 ;  /* 0x0000000f260f7220 */ /* 0x040fe20000400000 */
[----:B------:R-:W-:Y:S01]  /*75a0*/  F2FP.BF16.F32.PACK_AB R68, R9, R8 ;  /* 0x000000080944723e */ /* 0x000fe200000010ff */
[C---:B------:R-:W-:Y:S01]  /*75b0*/  FMUL R12, R38.reuse, R16 ;  /* 0x00000010260c7220 */ /* 0x040fe20000400000 */
[----:B------:R-:W-:Y:S01]  /*75c0*/  FMUL R13, R38, R17 ;  /* 0x00000011260d7220 */ /* 0x000fe20000400000 */
[----:B------:R-:W-:Y:S01]  /*75d0*/  FFMA R15, R41, R40, R15 ;  /* 0x00000028290f7223 */ /* 0x000fe2000000000f */
[----:B------:R-:W-:Y:S01]  /*75e0*/  LOP3.LUT R40, R59, 0xffff0000, RZ, 0xc0, !PT ;  /* 0xffff00003b287812 */ /* 0x000fe200078ec0ff */
[----:B------:R-:W-:Y:S01]  /*75f0*/  FFMA R12, R41, R43, R12 ;  /* 0x0000002b290c7223 */ /* 0x000fe2000000000c */
[----:B------:R-:W-:Y:S01]  /*7600*/  SHF.L.U32 R43, R64, 0x10, RZ ;  /* 0x00000010402b7819 */ /* 0x000fe200000006ff */
[----:B------:R-:W-:Y:S01]  /*7610*/  FMUL R14, R38, R18 ;  /* 0x00000012260e7220 */ /* 0x000fe20000400000 */
[----:B------:R-:W-:Y:S01]  /*7620*/  F2FP.BF16.F32.PACK_AB R69, R15, R10 ;  /* 0x0000000a0f45723e */ /* 0x000fe200000010ff */
[----:B------:R-:W-:Y:S01]  /*7630*/  FFMA R13, R41, R42, R13 ;  /* 0x0000002a290d7223 */ /* 0x000fe2000000000d */
[----:B------:R-:W-:Y:S01]  /*7640*/  LOP3.LUT R42, R64, 0xffff0000, RZ, 0xc0, !PT ;  /* 0xffff0000402a7812 */ /* 0x000fe200078ec0ff */
[C---:B------:R-:W-:Y:S01]  /*7650*/  FMUL R19, R38.reuse, R19 ;  /* 0x0000001326137220 */ /* 0x040fe20000400000 */
[C---:B------:R-:W-:Y:S01]  /*7660*/  FMUL R16, R38.reuse, R20 ;  /* 0x0000001426107220 */ /* 0x040fe20000400000 */
[C---:B------:R-:W-:Y:S01]  /*7670*/  FMUL R17, R38.reuse, R21 ;  /* 0x0000001526117220 */ /* 0x040fe20000400000 */
[----:B------:R-:W-:Y:S01]  /*7680*/  F2FP.BF16.F32.PACK_AB R70, R13, R12 ;  /* 0x0000000c0d46723e */ /* 0x000fe200000010ff */
[----:B------:R-:W-:Y:S01]  /*7690*/  FFMA R14, R41, R45, R14 ;  /* 0x0000002d290e7223 */ /* 0x000fe2000000000e */
[----:B------:R-:W-:Y:S01]  /*76a0*/  SHF.L.U32 R45, R65, 0x10, RZ ;  /* 0x00000010412d7819 */ /* 0x000fe200000006ff */
[----:B------:R1:W-:Y:S01]  /*76b0*/  STSM.16.M88.4 [R97+0x2400], R52 ;  /* 0x0024003461007844 */ /* 0x0003e20000000200 */
[----:B------:R-:W-:Y:S01]  /*76c0*/  FFMA R19, R41, R40, R19 ;  /* 0x0000002829137223 */ /* 0x000fe20000000013 */
[----:B------:R-:W-:Y:S01]  /*76d0*/  LOP3.LUT R40, R65, 0xffff0000, RZ, 0xc0, !PT ;  /* 0xffff000041287812 */ /* 0x000fe200078ec0ff */
[----:B------:R-:W-:Y:S01]  /*76e0*/  FFMA R16, R41, R43, R16 ;  /* 0x0000002b29107223 */ /* 0x000fe20000000010 */
[----:B------:R-:W-:Y:S01]  /*76f0*/  SHF.L.U32 R43, R67, 0x10, RZ ;  /* 0x00000010432b7819 */ /* 0x000fe200000006ff */
[----:B------:R-:W-:Y:S01]  /*7700*/  FMUL R18, R38, R22 ;  /* 0x0000001626127220 */ /* 0x000fe20000400000 */
[----:B------:R-:W-:Y:S01]  /*7710*/  F2FP.BF16.F32.PACK_AB R71, R19, R14 ;  /* 0x0000000e1347723e */ /* 0x000fe200000010ff */
[C---:B------:R-:W-:Y:S01]  /*7720*/  FFMA R17, R41.reuse, R42, R17 ;  /* 0x0000002a29117223 */ /* 0x040fe20000000011 */
[----:B------:R-:W-:Y:S01]  /*7730*/  SHF.L.U32 R42, R66, 0x10, RZ ;  /* 0x00000010422a7819 */ /* 0x000fe200000006ff */
[C---:B------:R-:W-:Y:S01]  /*7740*/  FMUL R23, R38.reuse, R23 ;  /* 0x0000001726177220 */ /* 0x040fe20000400000 */
[----:B------:R-:W-:Y:S01]  /*7750*/  FMUL R20, R38, R24 ;  /* 0x0000001826147220 */ /* 0x000fe20000400000 */
[----:B------:R-:W-:Y:S01]  /*7760*/  FFMA R18, R41, R45, R18 ;  /* 0x0000002d29127223 */ /* 0x000fe20000000012 */
[----:B------:R-:W-:Y:S01]  /*7770*/  SHF.L.U32 R45, R75, 0x10, RZ ;  /* 0x000000104b2d7819 */ /* 0x000fe200000006ff */
[C---:B------:R-:W-:Y:S01]  /*7780*/  FFMA R23, R41.reuse, R40, R23 ;  /* 0x0000002829177223 */ /* 0x040fe20000000017 */
[----:B------:R-:W-:Y:S01]  /*7790*/  LOP3.LUT R40, R66, 0xffff0000, RZ, 0xc0, !PT ;  /* 0xffff000042287812 */ /* 0x000fe200078ec0ff */
[----:B------:R-:W-:Y:S01]  /*77a0*/  FFMA R20, R41, R42, R20 ;  /* 0x0000002a29147223 */ /* 0x000fe20000000014 */
[----:B------:R-:W-:Y:S01]  /*77b0*/  LOP3.LUT R42, R67, 0xffff0000, RZ, 0xc0, !PT ;  /* 0xffff0000432a7812 */ /* 0x000fe200078ec0ff */
[C---:B------:R-:W-:Y:S01]  /*77c0*/  FMUL R21, R38.reuse, R25 ;  /* 0x0000001926157220 */ /* 0x040fe20000400000 */
[C---:B------:R-:W-:Y:S01]  /*77d0*/  FMUL R22, R38.reuse, R26 ;  /* 0x0000001a26167220 */ /* 0x040fe20000400000 */
[C---:B------:R-:W-:Y:S01]  /*77e0*/  FMUL R27, R38.reuse, R27 ;  /* 0x0000001b261b7220 */ /* 0x040fe20000400000 */
[----:B------:R-:W-:Y:S01]  /*77f0*/  FMUL R24, R38, R28 ;  /* 0x0000001c26187220 */ /* 0x000fe20000400000 */
[C---:B------:R-:W-:Y:S01]  /*7800*/  FFMA R21, R41.reuse, R40, R21 ;  /* 0x0000002829157223 */ /* 0x040fe20000000015 */
[C---:B------:R-:W-:Y:S01]  /*7810*/  SHF.L.U32 R40, R72.reuse, 0x10, RZ ;  /* 0x0000001048287819 */ /* 0x040fe200000006ff */
[----:B------:R-:W-:Y:S01]  /*7820*/  FFMA R22, R41, R43, R22 ;  /* 0x0000002b29167223 */ /* 0x000fe20000000016 */
[----:B------:R-:W-:Y:S01]  /*7830*/  SHF.L.U32 R43, R73, 0x10, RZ ;  /* 0x00000010492b7819 */ /* 0x000fe200000006ff */
[----:B------:R2:W-:Y:S01]  /*7840*/  STSM.16.M88.4 [R96+0x2400], R68 ;  /* 0x0024004460007844 */ /* 0x0005e20000000200 */
[C---:B------:R-:W-:Y:S01]  /*7850*/  FFMA R27, R41.reuse, R42, R27 ;  /* 0x0000002a291b7223 */ /* 0x040fe2000000001b */
[----:B------:R-:W-:Y:S01]  /*7860*/  LOP3.LUT R42, R72, 0xffff0000, RZ, 0xc0, !PT ;  /* 0xffff0000482a7812 */ /* 0x000fe200078ec0ff */
[C---:B------:R-:W-:Y:S01]  /*7870*/  FMUL R25, R38.reuse, R29 ;  /* 0x0000001d26197220 */ /* 0x040fe20000400000 */
[C---:B------:R-:W-:Y:S01]  /*7880*/  FMUL R26, R38.reuse, R30 ;  /* 0x0000001e261a7220 */ /* 0x040fe20000400000 */
[----:B------:R-:W-:Y:S01]  /*7890*/  FFMA R24, R41, R40, R24 ;  /* 0x0000002829187223 */ /* 0x000fe20000000018 */
[----:B------:R-:W-:Y:S01]  /*78a0*/  LOP3.LUT R40, R73, 0xffff0000, RZ, 0xc0, !PT ;  /* 0xffff000049287812 */ /* 0x000fe200078ec0ff */
[C---:B------:R-:W-:Y:S01]  /*78b0*/  FFMA R25, R41.reuse, R42, R25 ;  /* 0x0000002a29197223 */ /* 0x040fe20000000019 */
[C---:B------:R-:W-:Y:S01]  /*78c0*/  FFMA R26, R41.reuse, R43, R26 ;  /* 0x0000002b291a7223 */ /* 0x040fe2000000001a */
[----:B------:R-:W-:Y:S01]  /*78d0*/  FMUL R31, R38, R31 ;  /* 0x0000001f261f7220 */ /* 0x000fe20000400000 */
[----:B------:R-:W-:Y:S01]  /*78e0*/  SHF.L.U32 R43, R74, 0x10, RZ ;  /* 0x000000104a2b7819 */ /* 0x000fe200000006ff */
[----:B------:R-:W-:Y:S01]  /*78f0*/  FMUL R28, R38, R32 ;  /* 0x00000020261c7220 */ /* 0x000fe20000400000 */
[----:B------:R-:W-:Y:S01]  /*7900*/  LOP3.LUT R42, R74, 0xffff0000, RZ, 0xc0, !PT ;  /* 0xffff00004a2a7812 */ /* 0x000fe200078ec0ff */
[C---:B------:R-:W-:Y:S01]  /*7910*/  FMUL R29, R38.reuse, R33 ;  /* 0x00000021261d7220 */ /* 0x040fe20000400000 */
[C---:B------:R-:W-:Y:S01]  /*7920*/  FMUL R30, R38.reuse, R34 ;  /* 0x00000022261e7220 */ /* 0x040fe20000400000 */
[C---:B------:R-:W-:Y:S01]  /*7930*/  FFMA R31, R41.reuse, R40, R31 ;  /* 0x00000028291f7223 */ /* 0x040fe2000000001f */
[----:B------:R-:W-:Y:S01]  /*7940*/  FMUL R35, R38, R35 ;  /* 0x0000002326237220 */ /* 0x000fe20000400000 */
[C---:B------:R-:W-:Y:S01]  /*7950*/  FFMA R28, R41.reuse, R43, R28 ;  /* 0x0000002b291c7223 */ /* 0x040fe2000000001c */
[C---:B------:R-:W-:Y:S01]  /*7960*/  FFMA R29, R41.reuse, R42, R29 ;  /* 0x0000002a291d7223 */ /* 0x040fe2000000001d */
[C---:B------:R-:W-:Y:S01]  /*7970*/  FFMA R30, R41.reuse, R45, R30 ;  /* 0x0000002d291e7223 */ /* 0x040fe2000000001e */
[----:B------:R-:W-:Y:S01]  /*7980*/  FFMA R35, R41, R44, R35 ;  /* 0x0000002c29237223 */ /* 0x000fe20000000023 */
[----:B-1----:R-:W-:Y:S02]  /*7990*/  F2FP.BF16.F32.PACK_AB R52, R17, R16 ;  /* 0x000000101134723e */ /* 0x002fe400000010ff */
[----:B------:R-:W-:Y:S02]  /*79a0*/  F2FP.BF16.F32.PACK_AB R53, R23, R18 ;  /* 0x000000121735723e */ /* 0x000fe400000010ff */
[----:B------:R-:W-:Y:S02]  /*79b0*/  F2FP.BF16.F32.PACK_AB R54, R21, R20 ;  /* 0x000000141536723e */ /* 0x000fe400000010ff */
[----:B------:R-:W-:Y:S02]  /*79c0*/  F2FP.BF16.F32.PACK_AB R55, R27, R22 ;  /* 0x000000161b37723e */ /* 0x000fe400000010ff */
[----:B------:R-:W-:Y:S02]  /*79d0*/  F2FP.BF16.F32.PACK_AB R104, R25, R24 ;  /* 0x000000181968723e */ /* 0x000fe400000010ff */
[----:B------:R-:W-:Y:S01]  /*79e0*/  F2FP.BF16.F32.PACK_AB R105, R31, R26 ;  /* 0x0000001a1f69723e */ /* 0x000fe200000010ff */
[----:B------:R2:W-:Y:S01]  /*79f0*/  STSM.16.M88.4 [R99+0x2000], R52 ;  /* 0x0020003463007844 */ /* 0x0005e20000000200 */
[----:B------:R-:W-:Y:S02]  /*7a00*/  F2FP.BF16.F32.PACK_AB R106, R29, R28 ;  /* 0x0000001c1d6a723e */ /* 0x000fe400000010ff */
[----:B------:R-:W-:Y:S05]  /*7a10*/  F2FP.BF16.F32.PACK_AB R107, R35, R30 ;  /* 0x0000001e236b723e */ /* 0x000fea00000010ff */
[----:B------:R2:W-:Y:S01]  /*7a20*/  STSM.16.M88.4 [R100+0x2000], R104 ;  /* 0x0020006864007844 */ /* 0x0005e20000000200 */
[----:B------:R-:W-:Y:S01]  /*7a30*/  @!PT LDS RZ, [RZ] ;  /* 0x00000000fffff984 */ /* 0x000fe20000000800 */
[----:B------:R-:W-:Y:S01]  /*7a40*/  @!PT LDS RZ, [RZ] ;  /* 0x00000000fffff984 */ /* 0x000fe20000000800 */
[----:B------:R-:W-:Y:S01]  /*7a50*/  @!PT LDS RZ, [RZ] ;  /* 0x00000000fffff984 */ /* 0x000fe20000000800 */
[----:B------:R-:W-:Y:S01]  /*7a60*/  @!PT LDS RZ, [RZ] ;  /* 0x00000000fffff984 */ /* 0x000fe20000000800 */
[----:B------:R1:W-:Y:S07]  /*7a70*/  MEMBAR.ALL.CTA ;  /* 0x0000000000007992 */ /* 0x0003ee0000008000 */
[----:B-1----:R-:W1:Y:S02]  /*7a80*/  FENCE.VIEW.ASYNC.S ;  /* 0x00000000000073c6 */ /* 0x002e640000000000 */
[----:B-1----:R-:W-:Y:S06]  /*7a90*/  BAR.SYNC.DEFER_BLOCKING 0x1, 0x80 ;  /* 0x0042000000007b1d */ /* 0x002fec0000010000 */
[----:B------:R-:W-:Y:S05]  /*7aa0*/  @P0 BRA `(.L_x_115) ;  /* 0x0000000000280947 */ /* 0x000fea0003800000 */
[----:B------:R-:W1:Y:S01]  /*7ab0*/  LDCU.64 UR6, c[0x0][0x348] ;  /* 0x00006900ff0677ac */ /* 0x000e620008000a00 */
[----:B------:R-:W-:Y:S02]  /*7ac0*/  UIADD3 UR9, UPT, UPT, UR49, 0x40, URZ ;  /* 0x0000004031097890 */ /* 0x000fe4000fffe0ff */
[----:B------:R-:W-:Y:S01]  /*7ad0*/  UIADD3 UR8, UPT, UPT, UR44, 0x2400, URZ ;  /* 0x000024002c087890 */ /* 0x000fe2000fffe0ff */
[----:B------:R-:W-:Y:S01]  /*7ae0*/  UMOV UR10, UR50 ;  /* 0x00000032000a7c82 */ /* 0x000fe20008000000 */
[----:B------:R-:W-:Y:S01]  /*7af0*/  UMOV UR11, UR36 ;  /* 0x00000024000b7c82 */ /* 0x000fe20008000000 */
[----:B-1----:R-:W-:Y:S04]  /*7b00*/  UIADD3 UR4, UP0, UPT, UR6, 0x680, URZ ;  /* 0x0000068006047890 */ /* 0x002fe8000ff1e0ff */
[----:B------:R-:W-:Y:S09]  /*7b10*/  UIADD3.X UR5, UPT, UPT, URZ, UR7, URZ, UP0, !UPT ;  /* 0x00000007ff057290 */ /* 0x000ff200087fe4ff */
[----:B------:R1:W-:Y:S01]  /*7b20*/  UTMASTG.3D [UR8], [UR4] ;  /* 0x00000008040073b5 */ /* 0x0003e20008010000 */
[----:B------:R0:W-:Y:S01]  /*7b30*/  UTMACMDFLUSH ;  /* 0x00000000000079b7 */ /* 0x0001e20000000000 */
[----:B-1----:R-:W-:Y:S04]  /*7b40*/  DEPBAR.LE SB0, 0x1 ;  /* 0x000080400000791a */ /* 0x002fe80000000000 */
.L_x_115:
[----:B------:R-:W-:Y:S05]  /*7b50*/  BSYNC.RECONVERGENT B0 ;  /* 0x0000000000007941 */ /* 0x000fea0003800200 */
.L_x_114:
[----:B------:R-:W-:Y:S01]  /*7b60*/  BAR.SYNC.DEFER_BLOCKING 0x1, 0x80 ;  /* 0x0042000000007b1d */ /* 0x000fe20000010000 */
[----:B------:R-:W-:Y:S04]  /*7b70*/  UIADD3 UR4, UPT, UPT, UR46, 0x1, URZ ;  /* 0x000000012e047890 */ /* 0x000fe8000fffe0ff */
[----:B------:R-:W-:Y:S04]  /*7b80*/  UISETP.NE.AND UP0, UPT, UR4, 0x4, UPT ;  /* 0x000000040400788c */ /* 0x000fe8000bf05270 */
[----:B------:R-:W-:Y:S01]  /*7b90*/  USEL UR45, UR4, URZ, UP0 ;  /* 0x000000ff042d7287 */ /* 0x000fe20008000000 */
[----:B------:R1:W-:Y:S01]  /*7ba0*/  @P6 SYNCS.ARRIVE.TRANS64.RED.A1T0 RZ, [R102+URZ], RZ ;  /* 0x000000ff66ff69a7 */ /* 0x0003e200081004ff */
[----:B------:R-:W-:Y:S01]  /*7bb0*/  BSSY B1, `(.L_x_116) ;  /* 0x0000018000017945 */ /* 0x000fe20003800000 */
[----:B------:R-:W3:Y:S02]  /*7bc0*/  @P6 SYNCS.PHASECHK.TRANS64.TRYWAIT P0, [R63+URZ+0x40], R108 ;  /* 0x0000406c3f0065a7 */ /* 0x000ee400080011ff */
[----:B---3--:R-:W-:Y:S01]  /*7bd0*/  @P6 SEL R60, RZ, 0x1, !P0 ;  /* 0x00000001ff3c6807 */ /* 0x008fe20004000000 */
[----:B-1----:R-:W-:Y:S06]  /*7be0*/  @!P6 BRA `(.L_x_117) ;  /* 0x000000000050e947 */ /* 0x002fec0003800000 */
        /* <DEDUP_REMOVED lines=8> */
[----:B------:R-:W-:Y:S04]  /*7c70*/  SHF.L.U32 R4, R91, 0x1f, RZ ;  /* 0x0000001f5b047819 */ /* 0x000fe800000006ff */
[----:B------:R-:W1:Y:S02]  /*7c80*/  SYNCS.PHASECHK.TRANS64.TRYWAIT P0, [R63+URZ+0x40], R4 ;  /* 0x000040043f0075a7 */ /* 0x000e6400080011ff */
[----:B-1----:R-:W-:Y:S05]  /*7c90*/  @!P0 BRA `(.L_x_120) ;  /* 0x0000002400848947 */ /* 0x002fea0003800000 */
.L_x_119:
[----:B------:R-:W-:Y:S05]  /*7ca0*/  BSYNC B0 ;  /* 0x0000000000007941 */ /* 0x000fea0003800000 */
.L_x_118:
[----:B------:R-:W-:Y:S02]  /*7cb0*/  ISETP.NE.AND P0, PT, R61, RZ, PT ;  /* 0x000000ff3d00720c */ /* 0x000fe40003f05270 */
[----:B------:R-:W-:Y:S11]  /*7cc0*/  IADD3 R46, PT, PT, R46, 0x1, RZ ;  /* 0x000000012e2e7810 */ /* 0x000ff60007ffe0ff */
[----:B-1----:R-:W-:Y:S01]  /*7cd0*/  @P0 IMAD.IADD R4, R92, 0x1, R3 ;  /* 0x000000015c040824 */ /* 0x002fe200078e0203 */
[----:B------:R-:W-:Y:S05]  /*7ce0*/  @P0 WARPSYNC.ALL ;  /* 0x0000000000000948 */ /* 0x000fea0003800000 */
[----:B------:R1:W3:Y:S04]  /*7cf0*/  @P0 LDSM.16.M88.4 R48, [R2+UR44+0x400] ;  /* 0x0004002c0230083b */ /* 0x0002e80008000200 */
[----:B------:R1:W4:Y:S04]  /*7d00*/  @P0 LDSM.16.M88.4 R56, [R0+0x400] ;  /* 0x000400000038083b */ /* 0x0003280000000200 */
[----:B------:R1:W1:Y:S04]  /*7d10*/  @P0 LDSM.16.M88.4 R64, [R3+0x400] ;  /* 0x000400000340083b */ /* 0x0002680000000200 */
[----:B------:R1:W1:Y:S02]  /*7d20*/  @P0 LDSM.16.M88.4 R72, [R4+0x400] ;  /* 0x000400000448083b */ /* 0x0002640000000200 */
.L_x_117:
[----:B------:R-:W-:Y:S05]  /*7d30*/  BSYNC B1 ;  /* 0x0000000000017941 */ /* 0x000fea0003800000 */
.L_x_116:
[----:B-1----:R-:W-:Y:S05]  /*7d40*/  VIADD R3, R39, 0x80 ;  /* 0x0000008027037836 */ /* 0x002fea0000000000 */
[----:B------:R-:W-:Y:S04]  /*7d50*/  SHF.R.U32.HI R3, RZ, 0x15, R3 ;  /* 0x00000015ff037819 */ /* 0x000fe80000011603 */
[----:B------:R-:W-:Y:S11]  /*7d60*/  LOP3.LUT P0, RZ, R3, 0x3, R82, 0x48, !PT ;  /* 0x0000000303ff7812 */ /* 0x000ff60007804852 */
[----:B------:R-:W-:Y:S02]  /*7d70*/  @!UPT UIADD3 URZ, UPT, UPT, URZ, URZ, URZ ;  /* 0x000000fffffff290 */ /* 0x000fe4000fffe0ff */
[----:B------:R-:W-:Y:S05]  /*7d80*/  @!P0 BRA `(.L_x_121) ;  /* 0x0000000000408947 */ /* 0x000fea0003800000 */
[----:B------:R-:W1:Y:S01]  /*7d90*/  LDCU.64 UR8, c[0x4][0x70] ;  /* 0x01000e00ff0877ac */ /* 0x000e620008000a00 */
[----:B------:R-:W-:Y:S01]  /*7da0*/  MOV R3, 0x0 ;  /* 0x0000000000037802 */ /* 0x000fe20000000f00 */
[----:B------:R-:W-:Y:S02]  /*7db0*/  HFMA2 R12, -RZ, RZ, 0, 5.9604644775390625e-08 ;  /* 0x00000001ff0c7431 */ /* 0x000fe400000001ff */
[----:B------:R-:W-:Y:S02]  /*7dc0*/  IMAD.MOV.U32 R8, RZ, RZ, 0x192 ;  /* 0x00000192ff087424 */ /* 0x000fe400078e00ff */
[----:B------:R-:W-:Y:S01]  /*7dd0*/  IMAD.MOV.U32 R13, RZ, RZ, RZ ;  /* 0x000000ffff0d7224 */ /* 0x000fe200078e00ff */
[----:B------:R-:W5:Y:S01]  /*7de0*/  LDCU.64 UR6, c[0x4][0x78] ;  /* 0x01000f00ff0677ac */ /* 0x000f620008000a00 */
[----:B------:R-:W2:Y:S01]  /*7df0*/  LDC.64 R2, c[0x4][R3] ;  /* 0x0100000003027b82 */ /* 0x000ea20000000a00 */
[----:B------:R-:W3:Y:S01]  /*7e00*/  LDCU.64 UR4, c[0x4][0x10] ;  /* 0x01000200ff0477ac */ /* 0x000ee20008000a00 */
[----:B-1----:R-:W-:Y:S01]  /*7e10*/  MOV R5, UR9 ;  /* 0x0000000900057c02 */ /* 0x002fe20008000f00 */
[----:B------:R-:W-:Y:S01]  /*7e20*/  IMAD.U32 R4, RZ, RZ, UR8 ;  /* 0x00000008ff047e24 */ /* 0x000fe2000f8e00ff */
[----:B-----5:R-:W-:Y:S01]  /*7e30*/  MOV R7, UR7 ;  /* 0x0000000700077c02 */ /* 0x020fe20008000f00 */
[----:B------:R-:W-:Y:S01]  /*7e40*/  IMAD.U32 R6, RZ, RZ, UR6 ;  /* 0x00000006ff067e24 */ /* 0x000fe2000f8e00ff */
[----:B---3--:R-:W-:Y:S01]  /*7e50*/  MOV R11, UR5 ;  /* 0x00000005000b7c02 */ /* 0x008fe20008000f00 */
[----:B------:R-:W-:Y:S02]  /*7e60*/  IMAD.U32 R10, RZ, RZ, UR4 ;  /* 0x00000004ff0a7e24 */ /* 0x000fe4000f8e00ff */
[----:B------:R-:W-:Y:S07]  /*7e70*/  LEPC R20, `(.L_x_121) ;  /* 0x000000001014794e */ /* 0x000fee0000000000 */
[----:B--2-4-:R-:W-:Y:S05]  /*7e80*/  CALL.ABS.NOINC R2 ;  /* 0x0000000002007343 */ /* 0x014fea0003c00000 */
.L_x_121:
[C---:B---3--:R-:W-:Y:S01]  /*7e90*/  SHF.L.U32 R40, R48.reuse, 0x10, RZ ;  /* 0x0000001030287819 */ /* 0x048fe200000006ff */
[----:B------:R-:W-:Y:S05]  /*7ea0*/  WARPSYNC.ALL ;  /* 0x0000000000007948 */ /* 0x000fea0003800000 */
[----:B------:R-:W-:Y:S01]  /*7eb0*/  R2UR UR4, R39 ;  /* 0x00000000270472ca */ /* 0x000fe200000e0000 */
[----:B------:R-:W-:Y:S01]  /*7ec0*/  BSSY.RECONVERGENT B0, `(.L_x_122) ;  /* 0x000008f000007945 */ /* 0x000fe20003800200 */
[----:B------:R-:W-:Y:S02]  /*7ed0*/  LOP3.LUT R43, R48, 0xffff0000, RZ, 0xc0, !PT ;  /* 0xffff0000302b7812 */ /* 0x000fe400078ec0ff */
[----:B------:R-:W-:Y:S02]  /*7ee0*/  SHF.L.U32 R42, R49, 0x10, RZ ;  /* 0x00000010312a7819 */ /* 0x000fe400000006ff */
[C---:B------:R-:W-:Y:S02]  /*7ef0*/  SHF.L.U32 R45, R51.reuse, 0x10, RZ ;  /* 0x00000010332d7819 */ /* 0x040fe400000006ff */
[----:B------:R-:W-:Y:S02]  /*7f00*/  LOP3.LUT R44, R51, 0xffff0000, RZ, 0xc0, !PT ;  /* 0xffff0000332c7812 */ /* 0x000fe400078ec0ff */
[----:B------:R-:W-:Y:S02]  /*7f10*/  ISETP.NE.AND P6, PT, R95, RZ, PT ;  /* 0x000000ff5f00720c */ /* 0x000fe40003fc5270 */
[----:B------:R-:W-:Y:S01]  /*7f20*/  ISETP.NE.AND P0, PT, R94, RZ, PT ;  /* 0x000000ff5e00720c */ /* 0x000fe20003f05270 */
[----:B------:R-:W1:Y:S01]  /*7f30*/  LDTM.16dp256bit.x8 R4, tmem[UR4+0x80] ;  /* 0x00008004000479ee */ /* 0x000e6200081a0000 */
[----:B------:R-:W-:Y:S02]  /*7f40*/  MOV R63, UR45 ;  /* 0x0000002d003f7c02 */ /* 0x000fe40008000f00 */
[----:B------:R-:W-:Y:S07]  /*7f50*/  LEA R108, R46, UR44, 0x3 ;  /* 0x0000002c2e6c7c11 */ /* 0x000fee000f8e18ff */
[----:B------:R-:W-:Y:S04]  /*7f60*/  @P6 LEA R63, R63, UR44, 0x3 ;  /* 0x0000002c3f3f6c11 */ /* 0x000fe8000f8e18ff */
[----:B------:R-:W-:Y:S02]  /*7f70*/  @P6 IADD3 R102, PT, PT, R63, 0x60, RZ ;  /* 0x000000603f666810 */ /* 0x000fe40007ffe0ff */
[----:B------:R-:W-:Y:S02]  /*7f80*/  @P6 SHF.L.U32 R63, R91, 0x1f, RZ ;  /* 0x0000001f5b3f6819 */ /* 0x000fe400000006ff */
[----:B------:R-:W-:Y:S01]  /*7f90*/  @P6 PRMT R102, R101, 0x654, R102 ;  /* 0x0000065465666816 */ /* 0x000fe20000000066 */
[C---:B-1----:R-:W-:Y:S01]  /*7fa0*/  FMUL R0, R38.reuse, R4 ;  /* 0x0000000426007220 */ /* 0x042fe20000400000 */
[C---:B------:R-:W-:Y:S01]  /*7fb0*/  FMUL R2, R38.reuse, R5 ;  /* 0x0000000526027220 */ /* 0x040fe20000400000 */
[C---:B------:R-:W-:Y:S01]  /*7fc0*/  FMUL R3, R38.reuse, R6 ;  /* 0x0000000626037220 */ /* 0x040fe20000400000 */
        /* <DEDUP_REMOVED lines=8> */
[----:B--2---:R-:W-:Y:S01]  /*8050*/  F2FP.BF16.F32.PACK_AB R68, R2, R0 ;  /* 0x000000000244723e */ /* 0x004fe200000010ff */
[----:B------:R-:W-:Y:S01]  /*8060*/  FMUL R5, R38, R9 ;  /* 0x0000000926057220 */ /* 0x000fe20000400000 */
[C---:B------:R-:W-:Y:S01]  /*8070*/  FFMA R7, R41.reuse, R40, R7 ;  /* 0x0000002829077223 */ /* 0x040fe20000000007 */
[----:B----4-:R-:W-:Y:S01]  /*8080*/  SHF.L.U32 R40, R56, 0x10, RZ ;  /* 0x0000001038287819 */ /* 0x010fe200000006ff */
[C---:B------:R-:W-:Y:S01]  /*8090*/  FMUL R6, R38.reuse, R10 ;  /* 0x0000000a26067220 */ /* 0x040fe20000400000 */
[C---:B------:R-:W-:Y:S01]  /*80a0*/  FMUL R11, R38.reuse, R11 ;  /* 0x0000000b260b7220 */ /* 0x040fe20000400000 */
[----:B------:R-:W-:Y:S01]  /*80b0*/  FFMA R4, R41, R43, R4 ;  /* 0x0000002b29047223 */ /* 0x000fe20000000004 */
[----:B------:R-:W-:Y:S01]  /*80c0*/  SHF.L.U32 R43, R57, 0x10, RZ ;  /* 0x00000010392b7819 */ /* 0x000fe200000006ff */
[----:B------:R-:W-:Y:S01]  /*80d0*/  FMUL R8, R38, R12 ;  /* 0x0000000c26087220 */ /* 0x000fe20000400000 */
[----:B------:R-:W-:Y:S01]  /*80e0*/  F2FP.BF16.F32.PACK_AB R69, R7, R3 ;  /* 0x000000030745723e */ /* 0x000fe200000010ff */
[C---:B------:R-:W-:Y:S01]  /*80f0*/  FFMA R5, R41.reuse, R42, R5 ;  /* 0x0000002a29057223 */ /* 0x040fe20000000005 */
[----:B------:R-:W-:Y:S01]  /*8100*/  LOP3.LUT R42, R56, 0xffff0000, RZ, 0xc0, !PT ;  /* 0xffff0000382a7812 */ /* 0x000fe200078ec0ff */
[----:B------:R-:W-:Y:S01]  /*8110*/  FFMA R6, R41, R45, R6 ;  /* 0x0000002d29067223 */ /* 0x000fe20000000006 */
[----:B------:R-:W-:Y:S01]  /*8120*/  SHF.L.U32 R45, R65, 0x10, RZ ;  /* 0x00000010412d7819 */ /* 0x000fe200000006ff */
[----:B------:R-:W-:Y:S01]  /*8130*/  FFMA R11, R41, R44, R11 ;  /* 0x0000002c290b7223 */ /* 0x000fe2000000000b */
[----:B------:R-:W-:Y:S01]  /*8140*/  F2FP.BF16.F32.PACK_AB R70, R5, R4 ;  /* 0x000000040546723e */ /* 0x000fe200000010ff */
[----:B------:R-:W-:Y:S01]  /*8150*/  FFMA R8, R41, R40, R8 ;  /* 0x0000002829087223 */ /* 0x000fe20000000008 */
[----:B------:R-:W-:Y:S01]  /*8160*/  LOP3.LUT R40, R57, 0xffff0000, RZ, 0xc0, !PT ;  /* 0xffff000039287812 */ /* 0x000fe200078ec0ff */
[C---:B------:R-:W-:Y:S01]  /*8170*/  FMUL R9, R38.reuse, R13 ;  /* 0x0000000d26097220 */ /* 0x040fe20000400000 */
[----:B------:R-:W-:Y:S01]  /*8180*/  F2FP.BF16.F32.PACK_AB R71, R11, R6 ;  /* 0x000000060b47723e */ /* 0x000fe200000010ff */
[C---:B------:R-:W-:Y:S01]  /*8190*/  FMUL R10, R38.reuse, R14 ;  /* 0x0000000e260a7220 */ /* 0x040fe20000400000 */
[----:B------:R-:W-:Y:S01]  /*81a0*/  LOP3.LUT R44, R75, 0xffff0000, RZ, 0xc0, !PT ;  /* 0xffff00004b2c7812 */ /* 0x000fe200078ec0ff */
[----:B------:R-:W-:Y:S01]  /*81b0*/  FMUL R15, R38, R15 ;  /* 0x0000000f260f7220 */ /* 0x000fe20000400000 */
        /* <DEDUP_REMOVED lines=8> */
[----:B------:R-:W-:Y:S01]  /*8240*/  FMUL R13, R38, R17 ;  /* 0x00000011260d7220 */ /* 0x000fe20000400000 */
[----:B------:R-:W-:Y:S01]  /*8250*/  F2FP.BF16.F32.PACK_AB R53, R15, R10 ;  /* 0x0000000a0f35723e */ /* 0x000fe200000010ff */
[C---:B------:R-:W-:Y:S01]  /*8260*/  FFMA R12, R41.reuse, R42, R12 ;  /* 0x0000002a290c7223 */ /* 0x040fe2000000000c */
[----:B------:R-:W-:Y:S01]  /*8270*/  LOP3.LUT R42, R64, 0xffff0000, RZ, 0xc0, !PT ;  /* 0xffff0000402a7812 */ /* 0x000fe200078ec0ff */
[C---:B------:R-:W-:Y:S01]  /*8280*/  FMUL R14, R38.reuse, R18 ;  /* 0x00000012260e7220 */ /* 0x040fe20000400000 */
[----:B------:R-:W-:Y:S01]  /*8290*/  FFMA R13, R41, R40, R13 ;  /* 0x00000028290d7223 */ /* 0x000fe2000000000d */
[----:B------:R-:W-:Y:S01]  /*82a0*/  LOP3.LUT R40, R59, 0xffff0000, RZ, 0xc0, !PT ;  /* 0xffff00003b287812 */ /* 0x000fe200078ec0ff */
[----:B------:R-:W-:Y:S01]  /*82b0*/  FMUL R19, R38, R19 ;  /* 0x0000001326137220 */ /* 0x000fe20000400000 */
[----:B------:R-:W-:Y:S01]  /*82c0*/  FFMA R14, R41, R43, R14 ;  /* 0x0000002b290e7223 */ /* 0x000fe2000000000e */
[----:B------:R-:W-:Y:S01]  /*82d0*/  SHF.L.U32 R43, R64, 0x10, RZ ;  /* 0x00000010402b7819 */ /* 0x000fe200000006ff */
[C---:B------:R-:W-:Y:S01]  /*82e0*/  FMUL R16, R38.reuse, R20 ;  /* 0x0000001426107220 */ /* 0x040fe20000400000 */
[----:B------:R-:W-:Y:S01]  /*82f0*/  F2FP.BF16.F32.PACK_AB R54, R13, R12 ;  /* 0x0000000c0d36723e */ /* 0x000fe200000010ff */
[----:B------:R1:W-:Y:S01]  /*8300*/  STSM.16.M88.4 [R97+0x4400], R68 ;  /* 0x0044004461007844 */ /* 0x0003e20000000200 */
        /* <DEDUP_REMOVED lines=24> */
[----:B------:R2:W-:Y:S01]  /*8490*/  STSM.16.M88.4 [R96+0x4400], R52 ;  /* 0x0044003460007844 */ /* 0x0005e20000000200 */
[----:B------:R-:W-:Y:S01]  /*84a0*/  FFMA R27, R41, R42, R27 ;  /* 0x0000002a291b7223 */ /* 0x000fe2000000001b */
[----:B------:R-:W-:Y:S01]  /*84b0*/  LOP3.LUT R42, R72, 0xffff0000, RZ, 0xc0, !PT ;  /* 0xffff0000482a7812 */ /* 0x000fe200078ec0ff */
[C---:B------:R-:W-:Y:S01]  /*84c0*/  FMUL R24, R38.reuse, R28 ;  /* 0x0000001c26187220 */ /* 0x040fe20000400000 */
[C---:B------:R-:W-:Y:S01]  /*84d0*/  FMUL R25, R38.reuse, R29 ;  /* 0x0000001d26197220 */ /* 0x040fe20000400000 */
[C---:B------:R-:W-:Y:S01]  /*84e0*/  FMUL R26, R38.reuse, R30 ;  /* 0x0000001e261a7220 */ /* 0x040fe20000400000 */
[----:B-1----:R-:W-:Y:S01]  /*84f0*/  F2FP.BF16.F32.PACK_AB R68, R17, R16 ;  /* 0x000000101144723e */ /* 0x002fe200000010ff */
[C---:B------:R-:W-:Y:S01]  /*8500*/  FFMA R24, R41.reuse, R40, R24 ;  /* 0x0000002829187223 */ /* 0x040fe20000000018 */
[C---:B------:R-:W-:Y:S01]  /*8510*/  FFMA R25, R41.reuse, R42, R25 ;  /* 0x0000002a29197223 */ /* 0x040fe20000000019 */
[----:B------:R-:W-:Y:S01]  /*8520*/  FFMA R26, R41, R43, R26 ;  /* 0x0000002b291a7223 */ /* 0x000fe2000000001a */
[----:B------:R-:W-:Y:S01]  /*8530*/  LOP3.LUT R40, R73, 0xffff0000, RZ, 0xc0, !PT ;  /* 0xffff000049287812 */ /* 0x000fe200078ec0ff */
        /* <DEDUP_REMOVED lines=39> */
.L_x_123:
[----:B------:R-:W-:Y:S05]  /*87b0*/  BSYNC.RECONVERGENT B0 ;  /* 0x0000000000007941 */ /* 0x000fea0003800200 */
.L_x_122:
        /* <DEDUP_REMOVED lines=20> */
.L_x_127:
[----:B------:R-:W-:Y:S05]  /*8900*/  BSYNC B0 ;  /* 0x0000000000007941 */ /* 0x000fea0003800000 */
.L_x_126:
[----:B------:R-:W-:Y:S11]  /*8910*/  ISETP.NE.AND P0, PT, R61, RZ, PT ;  /* 0x000000ff3d00720c */ /* 0x000ff60003f05270 */
[----:B------:R-:W-:Y:S02]  /*8920*/  @!UPT UIADD3 URZ, UPT, UPT, URZ, URZ, URZ ;  /* 0x000000fffffff290 */ /* 0x000fe4000fffe0ff */
[----:B------:R-:W-:Y:S01]  /*8930*/  @P0 IADD3 R2, PT, PT, R92, R5, RZ ;  /* 0x000000055c020210 */ /* 0x000fe20007ffe0ff */
[----:B------:R-:W-:Y:S05]  /*8940*/  @P0 WARPSYNC.ALL ;  /* 0x0000000000000948 */ /* 0x000fea0003800000 */
[----:B------:R3:W4:Y:S04]  /*8950*/  @P0 LDSM.16.M88.4 R48, [R46+UR44+0x400] ;  /* 0x0004002c2e30083b */ /* 0x0007280008000200 */
[----:B------:R3:W1:Y:S04]  /*8960*/  @P0 LDSM.16.M88.4 R56, [R0+0x400] ;  /* 0x000400000038083b */ /* 0x0006680000000200 */
[----:B------:R3:W1:Y:S04]  /*8970*/  @P0 LDSM.16.M88.4 R64, [R5+0x400] ;  /* 0x000400000540083b */ /* 0x0006680000000200 */
[----:B------:R3:W1:Y:S02]  /*8980*/  @P0 LDSM.16.M88.4 R72, [R2+0x400] ;  /* 0x000400000248083b */ /* 0x0006640000000200 */
.L_x_125:
[----:B------:R-:W-:Y:S05]  /*8990*/  BSYNC B1 ;  /* 0x0000000000017941 */ /* 0x000fea0003800000 */
.L_x_124:
        /* <DEDUP_REMOVED lines=11> */
[----:B---3--:R-:W3:Y:S01]  /*8a50*/  LDC.64 R2, c[0x4][R3] ;  /* 0x0100000003027b82 */ /* 0x008ee20000000a00 */
[----:B------:R-:W2:Y:S01]  /*8a60*/  LDCU.64 UR4, c[0x4][0x10] ;  /* 0x01000200ff0477ac */ /* 0x000ea20008000a00 */
[----:B-1----:R-:W-:Y:S01]  /*8a70*/  MOV R5, UR9 ;  /* 0x0000000900057c02 */ /* 0x002fe20008000f00 */
[----:B------:R-:W-:Y:S01]  /*8a80*/  IMAD.U32 R4, RZ, RZ, UR8 ;  /* 0x00000008ff047e24 */ /* 0x000fe2000f8e00ff */
[----:B-----5:R-:W-:Y:S01]  /*8a90*/  MOV R7, UR7 ;  /* 0x0000000700077c02 */ /* 0x020fe20008000f00 */
[----:B------:R-:W-:Y:S01]  /*8aa0*/  IMAD.U32 R6, RZ, RZ, UR6 ;  /* 0x00000006ff067e24 */ /* 0x000fe2000f8e00ff */
[----:B--2---:R-:W-:Y:S01]  /*8ab0*/  MOV R11, UR5 ;  /* 0x00000005000b7c02 */ /* 0x004fe20008000f00 */
[----:B------:R-:W-:Y:S02]  /*8ac0*/  IMAD.U32 R10, RZ, RZ, UR4 ;  /* 0x00000004ff0a7e24 */ /* 0x000fe4000f8e00ff */
[----:B------:R-:W-:Y:S07]  /*8ad0*/  LEPC R20, `(.L_x_129) ;  /* 0x000000001014794e */ /* 0x000fee0000000000 */
[----:B---34-:R-:W-:Y:S05]  /*8ae0*/  CALL.ABS.NOINC R2 ;  /* 0x0000000002007343 */ /* 0x018fea0003c00000 */
.L_x_129:
[----:B------:R-:W-:Y:S01]  /*8af0*/  ISETP.NE.AND P0, PT, R94, RZ, PT ;  /* 0x000000ff5e00720c */ /* 0x000fe20003f05270 */
[----:B------:R-:W-:Y:S05]  /*8b00*/  WARPSYNC.ALL ;  /* 0x0000000000007948 */ /* 0x000fea0003800000 */
[----:B------:R-:W-:Y:S01]  /*8b10*/  R2UR UR4, R39 ;  /* 0x00000000270472ca */ /* 0x000fe200000e0000 */
[----:B------:R-:W1:Y:S01]  /*8b20*/  S2UR UR6, SR_CgaCtaId ;  /* 0x00000000000679c3 */ /* 0x000e620000008800 */
[C---:B----4-:R-:W-:Y:S01]  /*8b30*/  SHF.L.U32 R40, R48.reuse, 0x10, RZ ;  /* 0x0000001030287819 */ /* 0x050fe200000006ff */
[----:B------:R-:W-:Y:S01]  /*8b40*/  BSSY.RECONVERGENT B0, `(.L_x_130) ;  /* 0x000008c000007945 */ /* 0x000fe20003800200 */
[----:B------:R-:W-:Y:S02]  /*8b50*/  LOP3.LUT R42, R48, 0xffff0000, RZ, 0xc0, !PT ;  /* 0xffff0000302a7812 */ /* 0x000fe400078ec0ff */
[C---:B------:R-:W-:Y:S02]  /*8b60*/  SHF.L.U32 R43, R49.reuse, 0x10, RZ ;  /* 0x00000010312b7819 */ /* 0x040fe400000006ff */
[----:B------:R-:W-:Y:S02]  /*8b70*/  LOP3.LUT R44, R49, 0xffff0000, RZ, 0xc0, !PT ;  /* 0xffff0000312c7812 */ /* 0x000fe400078ec0ff */
[C---:B------:R-:W-:Y:S02]  /*8b80*/  SHF.L.U32 R45, R50.reuse, 0x10, RZ ;  /* 0x00000010322d7819 */ /* 0x040fe400000006ff */
[----:B---3--:R-:W-:Y:S01]  /*8b90*/  LOP3.LUT R46, R50, 0xffff0000, RZ, 0xc0, !PT ;  /* 0xffff0000322e7812 */ /* 0x008fe200078ec0ff */
[----:B------:R-:W3:Y:S01]  /*8ba0*/  LDTM.16dp256bit.x8 R4, tmem[UR4+0xc0] ;  /* 0x0000c004000479ee */ /* 0x000ee200081a0000 */
[C---:B------:R-:W-:Y:S01]  /*8bb0*/  SHF.L.U32 R47, R51.reuse, 0x10, RZ ;  /* 0x00000010332f7819 */ /* 0x040fe200000006ff */
[----:B------:R-:W-:Y:S01]  /*8bc0*/  NOP ;  /* 0x0000000000007918 */ /* 0x000fe20000000000 */
[----:B------:R-:W-:Y:S02]  /*8bd0*/  LOP3.LUT R49, R51, 0xffff0000, RZ, 0xc0, !PT ;  /* 0xffff000033317812 */ /* 0x000fe400078ec0ff */
[----:B------:R-:W-:Y:S02]  /*8be0*/  R2UR UR5, R98 ;  /* 0x00000000620572ca */ /* 0x000fe400000e0000 */
[C---:B------:R-:W-:Y:S02]  /*8bf0*/  SHF.L.U32 R48, R56.reuse, 0x10, RZ ;  /* 0x0000001038307819 */ /* 0x040fe400000006ff */
[----:B------:R-:W-:Y:S02]  /*8c00*/  LOP3.LUT R51, R56, 0xffff0000, RZ, 0xc0, !PT ;  /* 0xffff000038337812 */ /* 0x000fe400078ec0ff */
[C---:B------:R-:W-:Y:S02]  /*8c10*/  SHF.L.U32 R50, R57.reuse, 0x10, RZ ;  /* 0x0000001039327819 */ /* 0x040fe400000006ff */
[----:B--2---:R-:W-:Y:S02]  /*8c20*/  LOP3.LUT R52, R57, 0xffff0000, RZ, 0xc0, !PT ;  /* 0xffff000039347812 */ /* 0x004fe400078ec0ff */
[C---:B------:R-:W-:Y:S02]  /*8c30*/  SHF.L.U32 R53, R58.reuse, 0x10, RZ ;  /* 0x000000103a357819 */ /* 0x040fe400000006ff */
[----:B------:R-:W-:Y:S01]  /*8c40*/  LOP3.LUT R54, R58, 0xffff0000, RZ, 0xc0, !PT ;  /* 0xffff00003a367812 */ /* 0x000fe200078ec0ff */
[----:B------:R-:W-:Y:S01]  /*8c50*/  UIADD3 UR4, UPT, UPT, UR5, 0xd0, URZ ;  /* 0x000000d005047890 */ /* 0x000fe2000fffe0ff */
[C---:B------:R-:W-:Y:S02]  /*8c60*/  SHF.L.U32 R55, R59.reuse, 0x10, RZ ;  /* 0x000000103b377819 */ /* 0x040fe400000006ff */
[----:B------:R-:W-:Y:S02]  /*8c70*/  LOP3.LUT R56, R59, 0xffff0000, RZ, 0xc0, !PT ;  /* 0xffff00003b387812 */ /* 0x000fe400078ec0ff */
[----:B------:R-:W-:Y:S01]  /*8c80*/  SHF.L.U32 R57, R64, 0x10, RZ ;  /* 0x0000001040397819 */ /* 0x000fe200000006ff */
[----:B-1----:R-:W-:Y:S01]  /*8c90*/  UPRMT UR4, UR6, 0x654, UR4 ;  /* 0x0000065406047896 */ /* 0x002fe20008000004 */
[C---:B---3--:R-:W-:Y:S01]  /*8ca0*/  FMUL R4, R38.reuse, R4 ;  /* 0x0000000426047220 */ /* 0x048fe20000400000 */
[C---:B------:R-:W-:Y:S01]  /*8cb0*/  FMUL R5, R38.reuse, R5 ;  /* 0x0000000526057220 */ /* 0x040fe20000400000 */
[----:B------:R-:W-:Y:S01]  /*8cc0*/  FMUL R6, R38, R6 ;  /* 0x0000000626067220 */ /* 0x000fe20000400000 */
[----:B------:R-:W-:Y:S01]  /*8cd0*/  LOP3.LUT R58, R64, 0xffff0000, RZ, 0xc0, !PT ;  /* 0xffff0000403a7812 */ /* 0x000fe200078ec0ff */
[C---:B------:R-:W-:Y:S01]  /*8ce0*/  FFMA R4, R41.reuse, R40, R4 ;  /* 0x0000002829047223 */ /* 0x040fe20000000004 */
[----:B------:R-:W-:Y:S01]  /*8cf0*/  FFMA R5, R41, R42, R5 ;  /* 0x0000002a29057223 */ /* 0x000fe20000000005 */
[----:B------:R-:W-:Y:S01]  /*8d00*/  SHF.L.U32 R59, R65, 0x10, RZ ;  /* 0x00000010413b7819 */ /* 0x000fe200000006ff */
[----:B------:R-:W-:Y:S01]  /*8d10*/  FFMA R6, R41, R43, R6 ;  /* 0x0000002b29067223 */ /* 0x000fe20000000006 */
[----:B------:R-:W-:Y:S01]  /*8d20*/  SYNCS.ARRIVE.TRANS64.RED.A1T0 RZ, [UR4], RZ ;  /* 0x000000ffffff79a7 */ /* 0x000fe20008100404 */
[C---:B------:R-:W-:Y:S01]  /*8d30*/  FMUL R7, R38.reuse, R7 ;  /* 0x0000000726077220 */ /* 0x040fe20000400000 */
[----:B------:R-:W-:Y:S01]  /*8d40*/  LOP3.LUT R60, R65, 0xffff0000, RZ, 0xc0, !PT ;  /* 0xffff0000413c7812 */ /* 0x000fe200078ec0ff */
[C---:B------:R-:W-:Y:S01]  /*8d50*/  FMUL R8, R38.reuse, R8 ;  /* 0x0000000826087220 */ /* 0x040fe20000400000 */
[----:B------:R-:W-:Y:S01]  /*8d60*/  F2FP.BF16.F32.PACK_AB R104, R5, R4 ;  /* 0x000000040568723e */ /* 0x000fe200000010ff */
[C---:B------:R-:W-:Y:S01]  /*8d70*/  FFMA R7, R41.reuse, R44, R7 ;  /* 0x0000002c29077223 */ /* 0x040fe20000000007 */
[----:B------:R-:W-:Y:S01]  /*8d80*/  FMUL R9, R38, R9 ;  /* 0x0000000926097220 */ /* 0x000fe20000400000 */
[----:B------:R-:W-:Y:S01]  /*8d90*/  FFMA R8, R41, R45, R8 ;  /* 0x0000002d29087223 */ /* 0x000fe20000000008 */
[----:B------:R-:W-:Y:S01]  /*8da0*/  SHF.L.U32 R61, R66, 0x10, RZ ;  /* 0x00000010423d7819 */ /* 0x000fe200000006ff */
[C---:B------:R-:W-:Y:S01]  /*8db0*/  FMUL R0, R38.reuse, R10 ;  /* 0x0000000a26007220 */ /* 0x040fe20000400000 */
[----:B------:R-:W-:Y:S01]  /*8dc0*/  F2FP.BF16.F32.PACK_AB R105, R7, R6 ;  /* 0x000000060769723e */ /* 0x000fe200000010ff */
[C---:B------:R-:W-:Y:S01]  /*8dd0*/  FFMA R9, R41.reuse, R46, R9 ;  /* 0x0000002e29097223 */ /* 0x040fe20000000009 */
[----:B------:R-:W-:Y:S01]  /*8de0*/  FMUL R2, R38, R11 ;  /* 0x0000000b26027220 */ /* 0x000fe20000400000 */
[----:B------:R-:W-:Y:S01]  /*8df0*/  FFMA R0, R41, R47, R0 ;  /* 0x0000002f29007223 */ /* 0x000fe20000000000 */
[----:B------:R-:W-:Y:S01]  /*8e00*/  LOP3.LUT R62, R66, 0xffff0000, RZ, 0xc0, !PT ;  /* 0xffff0000423e7812 */ /* 0x000fe200078ec0ff */
[C---:B------:R-:W-:Y:S01]  /*8e10*/  FMUL R3, R38.reuse, R12 ;  /* 0x0000000c26037220 */ /* 0x040fe20000400000 */
[----:B------:R-:W-:Y:S01]  /*8e20*/  F2FP.BF16.F32.PACK_AB R106, R9, R8 ;  /* 0x00000008096a723e */ /* 0x000fe200000010ff */
[C---:B------:R-:W-:Y:S01]  /*8e30*/  FFMA R2, R41.reuse, R49, R2 ;  /* 0x0000003129027223 */ /* 0x040fe20000000002 */
[C---:B------:R-:W-:Y:S01]  /*8e40*/  FMUL R10, R38.reuse, R13 ;  /* 0x0000000d260a7220 */ /* 0x040fe20000400000 */
[----:B------:R-:W-:Y:S01]  /*8e50*/  FFMA R3, R41, R48, R3 ;  /* 0x0000003029037223 */ /* 0x000fe20000000003 */
[----:B------:R-:W-:Y:S01]  /*8e60*/  SHF.L.U32 R63, R67, 0x10, RZ ;  /* 0x00000010433f7819 */ /* 0x000fe200000006ff */
[----:B------:R-:W-:Y:S01]  /*8e70*/  FMUL R11, R38, R14 ;  /* 0x0000000e260b7220 */ /* 0x000fe20000400000 */
[----:B------:R-:W-:Y:S01]  /*8e80*/  F2FP.BF16.F32.PACK_AB R107, R2, R0 ;  /* 0x00000000026b723e */ /* 0x000fe200000010ff */
[C---:B------:R-:W-:Y:S01]  /*8e90*/  FFMA R10, R41.reuse, R51, R10 ;  /* 0x00000033290a7223 */ /* 0x040fe2000000000a */
[----:B------:R-:W-:Y:S01]  /*8ea0*/  FMUL R15, R38, R15 ;  /* 0x0000000f260f7220 */ /* 0x000fe20000400000 */
[----:B------:R-:W-:Y:S01]  /*8eb0*/  FFMA R11, R41, R50, R11 ;  /* 0x00000032290b7223 */ /* 0x000fe2000000000b */
[----:B------:R-:W-:Y:S01]  /*8ec0*/  LOP3.LUT R64, R67, 0xffff0000, RZ, 0xc0, !PT ;  /* 0xffff000043407812 */ /* 0x000fe200078ec0ff */
[----:B------:R1:W-:Y:S01]  /*8ed0*/  STSM.16.M88.4 [R97+0x6400], R104 ;  /* 0x0064006861007844 */ /* 0x0003e20000000200 */
[----:B------:R-:W-:Y:S01]  /*8ee0*/  F2FP.BF16.F32.PACK_AB R108, R10, R3 ;  /* 0x000000030a6c723e */ /* 0x000fe200000010ff */
[C---:B------:R-:W-:Y:S01]  /*8ef0*/  FFMA R15, R41.reuse, R52, R15 ;  /* 0x00000034290f7223 */ /* 0x040fe2000000000f */
[C---:B------:R-:W-:Y:S01]  /*8f00*/  FMUL R12, R38.reuse, R16 ;  /* 0x00000010260c7220 */ /* 0x040fe20000400000 */
[C---:B------:R-:W-:Y:S01]  /*8f10*/  FMUL R13, R38.reuse, R17 ;  /* 0x00000011260d7220 */ /* 0x040fe20000400000 */
[----:B------:R-:W-:Y:S01]  /*8f20*/  FMUL R14, R38, R18 ;  /* 0x00000012260e7220 */ /* 0x000fe20000400000 */
[----:B------:R-:W-:Y:S01]  /*8f30*/  SHF.L.U32 R65, R72, 0x10, RZ ;  /* 0x0000001048417819 */ /* 0x000fe200000006ff */
[----:B------:R-:W-:Y:S01]  /*8f40*/  FFMA R12, R41, R53, R12 ;  /* 0x00000035290c7223 */ /* 0x000fe2000000000c */
[----:B------:R-:W-:Y:S01]  /*8f50*/  F2FP.BF16.F32.PACK_AB R109, R15, R11 ;  /* 0x0000000b0f6d723e */ /* 0x000fe200000010ff */
[C---:B------:R-:W-:Y:S01]  /*8f60*/  FFMA R13, R41.reuse, R54, R13 ;  /* 0x00000036290d7223 */ /* 0x040fe2000000000d */
[----:B------:R-:W-:Y:S01]  /*8f70*/  FFMA R14, R41, R55, R14 ;  /* 0x00000037290e7223 */ /* 0x000fe2000000000e */
[----:B------:R-:W-:Y:S01]  /*8f80*/  FMUL R19, R38, R19 ;  /* 0x0000001326137220 */ /* 0x000fe20000400000 */
[----:B------:R-:W-:Y:S01]  /*8f90*/  LOP3.LUT R66, R72, 0xffff0000, RZ, 0xc0, !PT ;  /* 0xffff000048427812 */ /* 0x000fe200078ec0ff */
[C---:B------:R-:W-:Y:S01]  /*8fa0*/  FMUL R16, R38.reuse, R20 ;  /* 0x0000001426107220 */ /* 0x040fe20000400000 */
[----:B------:R-:W-:Y:S01]  /*8fb0*/  F2FP.BF16.F32.PACK_AB R110, R13, R12 ;  /* 0x0000000c0d6e723e */ /* 0x000fe200000010ff */
[C---:B------:R-:W-:Y:S01]  /*8fc0*/  FFMA R19, R41.reuse, R56, R19 ;  /* 0x0000003829137223 */ /* 0x040fe20000000013 */
[C---:B------:R-:W-:Y:S01]  /*8fd0*/  FMUL R17, R38.reuse, R21 ;  /* 0x0000001526117220 */ /* 0x040fe20000400000 */
[----:B------:R-:W-:Y:S01]  /*8fe0*/  FFMA R16, R41, R57, R16 ;  /* 0x0000003929107223 */ /* 0x000fe20000000010 */
[----:B------:R-:W-:Y:S01]  /*8ff0*/  SHF.L.U32 R67, R73, 0x10, RZ ;  /* 0x0000001049437819 */ /* 0x000fe200000006ff */
[C---:B------:R-:W-:Y:S01]  /*9000*/  FMUL R18, R38.reuse, R22 ;  /* 0x0000001626127220 */ /* 0x040fe20000400000 */
[----:B------:R-:W-:Y:S01]  /*9010*/  F2FP.BF16.F32.PACK_AB R111, R19, R14 ;  /* 0x0000000e136f723e */ /* 0x000fe200000010ff */
[C---:B------:R-:W-:Y:S01]  /*9020*/  FFMA R17, R41.reuse, R58, R17 ;  /* 0x0000003a29117223 */ /* 0x040fe20000000011 */
[C---:B------:R-:W-:Y:S01]  /*9030*/  FMUL R23, R38.reuse, R23 ;  /* 0x0000001726177220 */ /* 0x040fe20000400000 */
        /* <DEDUP_REMOVED lines=12> */
[C---:B------:R-:W-:Y:S01]  /*9100*/  FMUL R27, R38.reuse, R27 ;  /* 0x0000001b261b7220 */ /* 0x040fe20000400000 */
[C---:B------:R-:W-:Y:S01]  /*9110*/  FMUL R24, R38.reuse, R28 ;  /* 0x0000001c26187220 */ /* 0x040fe20000400000 */
[C---:B------:R-:W-:Y:S01]  /*9120*/  FMUL R25, R38.reuse, R29 ;  /* 0x0000001d26197220 */ /* 0x040fe20000400000 */
[C---:B------:R-:W-:Y:S01]  /*9130*/  FFMA R22, R41.reuse, R63, R22 ;  /* 0x0000003f29167223 */ /* 0x040fe20000000016 */
[C---:B------:R-:W-:Y:S01]  /*9140*/  FMUL R26, R38.reuse, R30 ;  /* 0x0000001e261a7220 */ /* 0x040fe20000400000 */
[C---:B------:R-:W-:Y:S01]  /*9150*/  FFMA R27, R41.reuse, R64, R27 ;  /* 0x00000040291b7223 */ /* 0x040fe2000000001b */
[----:B------:R-:W-:Y:S01]  /*9160*/  FMUL R31, R38, R31 ;  /* 0x0000001f261f7220 */ /* 0x000fe20000400000 */
[C---:B------:R-:W-:Y:S01]  /*9170*/  FFMA R24, R41.reuse, R65, R24 ;  /* 0x0000004129187223 */ /* 0x040fe20000000018 */
[----:B------:R-:W-:Y:S01]  /*9180*/  LOP3.LUT R70, R74, 0xffff0000, RZ, 0xc0, !PT ;  /* 0xffff00004a467812 */ /* 0x000fe200078ec0ff */
[C---:B------:R-:W-:Y:S01]  /*9190*/  FMUL R28, R38.reuse, R32 ;  /* 0x00000020261c7220 */ /* 0x040fe20000400000 */
[----:B------:R-:W-:Y:S01]  /*91a0*/  FFMA R25, R41, R66, R25 ;  /* 0x0000004229197223 */ /* 0x000fe20000000019 */
[----:B------:R-:W-:Y:S01]  /*91b0*/  SHF.L.U32 R71, R75, 0x10, RZ ;  /* 0x000000104b477819 */ /* 0x000fe200000006ff */
[C---:B------:R-:W-:Y:S01]  /*91c0*/  FMUL R29, R38.reuse, R33 ;  /* 0x00000021261d7220 */ /* 0x040fe20000400000 */
[----:B------:R-:W-:Y:S01]  /*91d0*/  FFMA R26, R41, R67, R26 ;  /* 0x00000043291a7223 */ /* 0x000fe2000000001a */
[----:B------:R-:W-:Y:S01]  /*91e0*/  LOP3.LUT R72, R75, 0xffff0000, RZ, 0xc0, !PT ;  /* 0xffff00004b487812 */ /* 0x000fe200078ec0ff */
        /* <DEDUP_REMOVED lines=24> */
[----:B------:R-:W-:Y:S02]  /*9370*/  UIADD3 UR9, UPT, UPT, UR49, 0xc0, URZ ;  /* 0x000000c031097890 */ /* 0x000fe4000fffe0ff */
[----:B------:R-:W-:Y:S01]  /*9380*/  UIADD3 UR8, UPT, UPT, UR44, 0x6400, URZ ;  /* 0x000064002c087890 */ /* 0x000fe2000fffe0ff */
[----:B------:R-:W-:Y:S01]  /*9390*/  UMOV UR10, UR50 ;  /* 0x00000032000a7c82 */ /* 0x000fe20008000000 */
[----:B------:R-:W-:Y:S01]  /*93a0*/  UMOV UR11, UR36 ;  /* 0x00000024000b7c82 */ /* 0x000fe20008000000 */
[----:B--2---:R-:W-:Y:S04]  /*93b0*/  UIADD3 UR4, UP0, UPT, UR6, 0x680, URZ ;  /* 0x0000068006047890 */ /* 0x004fe8000ff1e0ff */
[----:B------:R-:W-:Y:S09]  /*93c0*/  UIADD3.X UR5, UPT, UPT, URZ, UR7, URZ, UP0, !UPT ;  /* 0x00000007ff057290 */ /* 0x000ff200087fe4ff */
[----:B------:R2:W-:Y:S01]  /*93d0*/  UTMASTG.3D [UR8], [UR4] ;  /* 0x00000008040073b5 */ /* 0x0005e20008010000 */
[----:B------:R0:W-:Y:S01]  /*93e0*/  UTMACMDFLUSH ;  /* 0x00000000000079b7 */ /* 0x0001e20000000000 */
[----:B--2---:R-:W-:Y:S04]  /*93f0*/  DEPBAR.LE SB0, 0x1 ;  /* 0x000080400000791a */ /* 0x004fe80000000000 */
.L_x_131:
[----:B------:R-:W-:Y:S05]  /*9400*/  BSYNC.RECONVERGENT B0 ;  /* 0x0000000000007941 */ /* 0x000fea0003800200 */
.L_x_130:
[----:B------:R-:W-:Y:S01]  /*9410*/  BAR.SYNC.DEFER_BLOCKING 0x1, 0x80 ;  /* 0x0042000000007b1d */ /* 0x000fe20000010000 */
[----:B------:R-:W-:Y:S01]  /*9420*/  UISETP.NE.AND UP0, UPT, UR47, -0x4, UPT ;  /* 0xfffffffc2f00788c */ /* 0x000fe2000bf05270 */
[----:B------:R-:W-:Y:S08]  /*9430*/  IADD3 R0, PT, PT, R36, 0x1, RZ ;  /* 0x0000000124007810 */ /* 0x000ff00007ffe0ff */
[----:B------:R-:W-:Y:S05]  /*9440*/  BRA.U !UP0, `(.L_x_132) ;  /* 0x0000000108247547 */ /* 0x000fea000b800000 */
[----:B------:R-:W-:Y:S01]  /*9450*/  ISETP.NE.AND P0, PT, R95, RZ, PT ;  /* 0x000000ff5f00720c */ /* 0x000fe20003f05270 */
[----:B------:R-:W-:Y:S01]  /*9460*/  IMAD.U32 R2, RZ, RZ, UR46 ;  /* 0x0000002eff027e24 */ /* 0x000fe2000f8e00ff */
[----:B------:R-:W-:Y:S04]  /*9470*/  UIADD3 UR4, UPT, UPT, UR46, 0x1, URZ ;  /* 0x000000012e047890 */ /* 0x000fe8000fffe0ff */
[----:B------:R-:W-:Y:S04]  /*9480*/  UISETP.NE.AND UP0, UPT, UR4, 0x4, UPT ;  /* 0x000000040400788c */ /* 0x000fe8000bf05270 */
[----:B------:R-:W-:Y:S03]  /*9490*/  USEL UR46, UR4, URZ, UP0 ;  /* 0x000000ff042e7287 */ /* 0x000fe60008000000 */
[----:B------:R-:W-:Y:S05]  /*94a0*/  @P0 LEA R2, R2, UR44, 0x3 ;  /* 0x0000002c02020c11 */ /* 0x000fea000f8e18ff */
[----:B------:R-:W-:Y:S05]  /*94b0*/  @P0 VIADD R2, R2, 0x60 ;  /* 0x0000006002020836 */ /* 0x000fea0000000000 */
[----:B------:R-:W-:Y:S04]  /*94c0*/  @P0 PRMT R2, R101, 0x654, R2 ;  /* 0x0000065465020816 */ /* 0x000fe80000000002 */
[----:B------:R2:W-:Y:S03]  /*94d0*/  @P0 SYNCS.ARRIVE.TRANS64.RED.A1T0 RZ, [R2+URZ], RZ ;  /* 0x000000ff02ff09a7 */ /* 0x0005e600081004ff */
.L_x_132:
[----:B------:R-:W-:Y:S01]  /*94e0*/  R2UR UR5, R83 ;  /* 0x00000000530572ca */ /* 0x000fe200000e0000 */
[----:B------:R-:W-:Y:S01]  /*94f0*/  UISETP.NE.AND UP0, UPT, UR61, URZ, UPT ;  /* 0x000000ff3d00728c */ /* 0x000fe2000bf05270 */
[----:B------:R-:W-:Y:S01]  /*9500*/  R2UR UR4, R84 ;  /* 0x00000000540472ca */ /* 0x000fe200000e0000 */
[----:B------:R-:W-:Y:S01]  /*9510*/  UIADD3 UR47, UPT, UPT, UR47, 0x4, URZ ;  /* 0x000000042f2f7890 */ /* 0x000fe2000fffe0ff */
[----:B------:R-:W-:Y:S01]  /*9520*/  ISETP.NE.AND P0, PT, R88, 0x2, PT ;  /* 0x000000025800780c */ /* 0x000fe20003f05270 */
[----:B------:R-:W-:Y:S01]  /*9530*/  UMOV UR36, UR60 ;  /* 0x0000003c00247c82 */ /* 0x000fe20008000000 */
[----:B------:R-:W-:Y:S02]  /*9540*/  ISETP.NE.AND P1, PT, R0, 0x4, PT ;  /* 0x000000040000780c */ /* 0x000fe40003f25270 */
[----:B--2---:R-:W-:Y:S02]  /*9550*/  SEL R2, RZ, 0x1, P0 ;  /* 0x00000001ff027807 */ /* 0x004fe40000000000 */
[----:B------:R-:W-:Y:S02]  /*9560*/  SEL R3, RZ, 0x1, P1 ;  /* 0x00000001ff037807 */ /* 0x000fe40000800000 */
[----:B------:R-:W-:Y:S01]  /*9570*/  LOP3.LUT R89, R89, R2, RZ, 0x3c, !PT ;  /* 0x0000000259597212 */ /* 0x000fe200078e3cff */
[----:B------:R-:W-:Y:S01]  /*9580*/  UIADD3 UR20, UPT, UPT, UR37, UR5, URZ ;  /* 0x0000000525147290 */ /* 0x000fe2000fffe0ff */
[----:B------:R-:W-:Y:S01]  /*9590*/  LOP3.LUT R90, R90, R3, RZ, 0x3c, !PT ;  /* 0x000000035a5a7212 */ /* 0x000fe200078e3cff */
[----:B------:R-:W-:Y:S01]  /*95a0*/  UIADD3 UR16, UPT, UPT, UR38, UR4, URZ ;  /* 0x0000000426107290 */ /* 0x000fe2000fffe0ff */
[----:B------:R-:W-:Y:S02]  /*95b0*/  SEL R88, R88, RZ, P0 ;  /* 0x000000ff58587207 */ /* 0x000fe40000000000 */
[----:B------:R-:W-:Y:S01]  /*95c0*/  SEL R36, R0, RZ, P1 ;  /* 0x000000ff00247207 */ /* 0x000fe20000800000 */
[----:B------:R-:W-:Y:S08]  /*95d0*/  BRA.U UP0, `(.L_x_133) ;  /* 0xffffffbd009c7547 */ /* 0x000ff0000b83ffff */
[----:B------:R-:W-:-:S13]  /*95e0*/  R2UR UR4, R85 ;  /* 0x00000000550472ca */ /* 0x000fda00000e0000 */
[----:B------:R-:W-:-:S09]  /*95f0*/  UISETP.NE.AND UP0, UPT, UR4, URZ, UPT ;  /* 0x000000ff0400728c */ /* 0x000fd2000bf05270 */
[----:B------:R-:W-:Y:S05]  /*9600*/  BRA.U !UP0, `(.L_x_134) ;  /* 0x0000000108487547 */ /* 0x000fea000b800000 */
[----:B------:R-:W2:Y:S02]  /*9610*/  LDCU.64 UR4, c[0x0][0x890] ;  /* 0x00011200ff0477ac */ /* 0x000ea40008000a00 */
[----:B--2---:R-:W-:-:S04]  /*9620*/  UISETP.NE.U32.AND UP0, UPT, UR4, URZ, UPT ;  /* 0x000000ff0400728c */ /* 0x004fc8000bf05070 */
[----:B------:R-:W-:-:S09]  /*9630*/  UISETP.NE.AND.EX UP0, UPT, UR5, URZ, UPT, UP0 ;  /* 0x000000ff0500728c */ /* 0x000fd2000bf05300 */
[----:B------:R-:W-:Y:S05]  /*9640*/  BRA.U UP0, `(.L_x_135) ;  /* 0x00000001000c7547 */ /* 0x000fea000b800000 */
[----:B------:R-:W-:-:S13]  /*9650*/  FSETP.NEU.AND P0, PT, R41, RZ, PT ;  /* 0x000000ff2900720b */ /* 0x000fda0003f0d000 */
[----:B------:R-:W-:Y:S05]  /*9660*/  @!P0 EXIT ;  /* 0x000000000000894d */ /* 0x000fea0003800000 */
[----:B------:R-:W-:Y:S05]  /*9670*/  BRA `(.L_x_134) ;  /* 0x00000000002c7947 */ /* 0x000fea0003800000 */
.L_x_135:
[----:B------:R-:W-:Y:S01]  /*9680*/  ISETP.NE.AND P0, PT, R87, RZ, PT ;  /* 0x000000ff5700720c */ /* 0x000fe20003f05270 */
[----:B------:R-:W-:-:S12]  /*9690*/  BSSY.RECONVERGENT B0, `(.L_x_134) ;  /* 0x0000009000007945 */ /* 0x000fd80003800200 */
[----:B------:R-:W-:Y:S05]  /*96a0*/  @P0 BRA `(.L_x_136) ;  /* 0x0000000000140947 */ /* 0x000fea0003800000 */
[----:B------:R-:W2:Y:S02]  /*96b0*/  LDCU.64 UR4, c[0x0][0x888] ;  /* 0x00011100ff0477ac */ /* 0x000ea40008000a00 */
[----:B--2---:R-:W-:-:S04]  /*96c0*/  ISETP.NE.U32.AND P0, PT, RZ, UR4, PT ;  /* 0x00000004ff007c0c */ /* 0x004fc8000bf05070 */
[----:B------:R-:W-:-:S13]  /*96d0*/  ISETP.NE.AND.EX P0, PT, RZ, UR5, PT, P0 ;  /* 0x00000005ff007c0c */ /* 0x000fda000bf05300 */
[----:B------:R-:W-:Y:S05]  /*96e0*/  @!P0 EXIT ;  /* 0x000000000000894d */ /* 0x000fea0003800000 */
[----:B------:R-:W-:Y:S05]  /*96f0*/  BRA `(.L_x_137) ;  /* 0x0000000000087947 */ /* 0x000fea0003800000 */
.L_x_136:
[----:B------:R-:W-:-:S13]  /*9700*/  FSETP.NEU.AND P0, PT, R41, RZ, PT ;  /* 0x000000ff2900720b */ /* 0x000fda0003f0d000 */
[----:B------:R-:W-:Y:S05]  /*9710*/  @!P0 EXIT ;  /* 0x000000000000894d */ /* 0x000fea0003800000 */
.L_x_137:
[----:B------:R-:W-:Y:S05]  /*9720*/  BSYNC.RECONVERGENT B0 ;  /* 0x0000000000007941 */ /* 0x000fea0003800200 */
.L_x_134:
[----:B------:R-:W2:Y:S01]  /*9730*/  S2UR UR5, SR_CgaCtaId ;  /* 0x00000000000579c3 */ /* 0x000ea20000008800 */
[----:B------:R-:W-:Y:S01]  /*9740*/  ULEA UR4, UR46, UR44, 0x3 ;  /* 0x0000002c2e047291 */ /* 0x000fe2000f8e18ff */
[----:B------:R-:W-:-:S04]  /*9750*/  DEPBAR.LE SB0, 0x0 ;  /* 0x000080000000791a */ /* 0x000fc80000000000 */
[----:B------:R-:W-:-:S04]  /*9760*/  UIADD3 UR4, UPT, UPT, UR4, 0x60, URZ ;  /* 0x0000006004047890 */ /* 0x000fc8000fffe0ff */
[----:B--2---:R-:W-:-:S09]  /*9770*/  UPRMT UR4, UR5, 0x654, UR4 ;  /* 0x0000065405047896 */ /* 0x004fd20008000004 */
[----:B------:R-:W-:Y:S01]  /*9780*/  SYNCS.ARRIVE.TRANS64.RED.A1T0 RZ, [UR4], RZ ;  /* 0x000000ffffff79a7 */ /* 0x000fe20008100404 */
[----:B------:R-:W-:Y:S05]  /*9790*/  EXIT ;  /* 0x000000000000794d */ /* 0x000fea0003800000 */
.L_x_24:
[----:B-1----:R1:W3:Y:S02]  /*97a0*/  SYNCS.PHASECHK.TRANS64.TRYWAIT P0, [R0+URZ+0x100], R3 ;  /* 0x00010003000075a7 */ /* 0x0022e400080011ff */
[----:B---3--:R-:W-:Y:S05]  /*97b0*/  @!P0 NANOSLEEP.SYNCS 0x989680 ;  /* 0x009896800000895d */ /* 0x008fea0003900000 */
[----:B------:R-:W3:Y:S02]  /*97c0*/  @!P0 SYNCS.PHASECHK.TRANS64 P0, [R0+URZ+0x100], R3 ;  /* 0x00010003000085a7 */ /* 0x000ee400080010ff */
[----:B---3--:R-:W-:Y:S05]  /*97d0*/  @!P0 BRA `(.L_x_24) ;  /* 0xfffffffc00f08947 */ /* 0x008fea000383ffff */
[----:B------:R-:W-:Y:S05]  /*97e0*/  BRA `(.L_x_138) ;  /* 0xffffff80009c7947 */ /* 0x000fea000383ffff */
.L_x_27:
[----:B-1----:R-:W-:-:S07]  /*97f0*/  MOV R0, UR33 ;  /* 0x0000002100007c02 */ /* 0x002fce0008000f00 */
.L_x_139:
[----:B-1----:R1:W3:Y:S02]  /*9800*/  SYNCS.PHASECHK.TRANS64.TRYWAIT P0, [R0+URZ+0x20], R3 ;  /* 0x00002003000075a7 */ /* 0x0022e400080011ff */
[----:B---3--:R-:W-:Y:S05]  /*9810*/  @!P0 NANOSLEEP.SYNCS 0x989680 ;  /* 0x009896800000895d */ /* 0x008fea0003900000 */
[----:B------:R-:W3:Y:S02]  /*9820*/  @!P0 SYNCS.PHASECHK.TRANS64 P0, [R0+URZ+0x20], R3 ;  /* 0x00002003000085a7 */ /* 0x000ee400080010ff */
[----:B---3--:R-:W-:Y:S05]  /*9830*/  @!P0 BRA `(.L_x_139) ;  /* 0xfffffffc00f08947 */ /* 0x008fea000383ffff */
[----:B------:R-:W-:Y:S05]  /*9840*/  BRA `(.L_x_26) ;  /* 0xffffff8000e07947 */ /* 0x000fea000383ffff */
.L_x_34:
[----:B-1----:R-:W-:-:S07]  /*9850*/  MOV R0, UR17 ;  /* 0x0000001100007c02 */ /* 0x002fce0008000f00 */
.L_x_140:
[----:B-1----:R1:W3:Y:S02]  /*9860*/  SYNCS.PHASECHK.TRANS64.TRYWAIT P0, [R0+URZ+0x20], R3 ;  /* 0x00002003000075a7 */ /* 0x0022e400080011ff */
[----:B---3--:R-:W-:Y:S05]  /*9870*/  @!P0 NANOSLEEP.SYNCS 0x989680 ;  /* 0x009896800000895d */ /* 0x008fea0003900000 */
[----:B------:R-:W3:Y:S02]  /*9880*/  @!P0 SYNCS.PHASECHK.TRANS64 P0, [R0+URZ+0x20], R3 ;  /* 0x00002003000085a7 */ /* 0x000ee400080010ff */
[----:B---3--:R-:W-:Y:S05]  /*9890*/  @!P0 BRA `(.L_x_140) ;  /* 0xfffffffc00f08947 */ /* 0x008fea000383ffff */
[----:B------:R-:W-:Y:S05]  /*98a0*/  BRA `(.L_x_33) ;  /* 0xffffff8400a87947 */ /* 0x000fea000383ffff */
.L_x_39:
[----:B-1----:R1:W3:Y:S02]  /*98b0*/  SYNCS.PHASECHK.TRANS64.TRYWAIT P0, [R3+URZ+0x90], R0 ;  /* 0x00009000030075a7 */ /* 0x0022e400080011ff */
[----:B---3--:R-:W-:Y:S05]  /*98c0*/  @!P0 NANOSLEEP.SYNCS 0x989680 ;  /* 0x009896800000895d */ /* 0x008fea0003900000 */
[----:B------:R-:W3:Y:S02]  /*98d0*/  @!P0 SYNCS.PHASECHK.TRANS64 P0, [R3+URZ+0x90], R0 ;  /* 0x00009000030085a7 */ /* 0x000ee400080010ff */
[----:B---3--:R-:W-:Y:S05]  /*98e0*/  @!P0 BRA `(.L_x_39) ;  /* 0xfffffffc00f08947 */ /* 0x008fea000383ffff */
[----:B------:R-:W-:Y:S05]  /*98f0*/  BRA `(.L_x_141) ;  /* 0xffffff8800487947 */ /* 0x000fea000383ffff */
.L_x_43:
[----:B-1----:R-:W-:-:S07]  /*9900*/  MOV R0, UR4 ;  /* 0x0000000400007c02 */ /* 0x002fce0008000f00 */
.L_x_142:
[----:B-1----:R1:W3:Y:S02]  /*9910*/  SYNCS.PHASECHK.TRANS64.TRYWAIT P0, [R0+URZ], R3 ;  /* 0x00000003000075a7 */ /* 0x0022e400080011ff */
[----:B---3--:R-:W-:Y:S05]  /*9920*/  @!P0 NANOSLEEP.SYNCS 0x989680 ;  /* 0x009896800000895d */ /* 0x008fea0003900000 */
[----:B------:R-:W3:Y:S02]  /*9930*/  @!P0 SYNCS.PHASECHK.TRANS64 P0, [R0+URZ], R3 ;  /* 0x00000003000085a7 */ /* 0x000ee400080010ff */
[----:B---3--:R-:W-:Y:S05]  /*9940*/  @!P0 BRA `(.L_x_142) ;  /* 0xfffffffc00f08947 */ /* 0x008fea000383ffff */
[----:B------:R-:W-:Y:S05]  /*9950*/  BRA `(.L_x_143) ;  /* 0xffffff8c00f47947 */ /* 0x000fea000383ffff */
.L_x_44:
[----:B------:R-:W-:-:S07]  /*9960*/  MOV R0, UR5 ;  /* 0x0000000500007c02 */ /* 0x000fce0008000f00 */
.L_x_144:
[----:B-1----:R1:W3:Y:S02]  /*9970*/  SYNCS.PHASECHK.TRANS64.TRYWAIT P0, [R0+URZ], R3 ;  /* 0x00000003000075a7 */ /* 0x0022e400080011ff */
[----:B---3--:R-:W-:Y:S05]  /*9980*/  @!P0 NANOSLEEP.SYNCS 0x989680 ;  /* 0x009896800000895d */ /* 0x008fea0003900000 */
[----:B------:R-:W3:Y:S02]  /*9990*/  @!P0 SYNCS.PHASECHK.TRANS64 P0, [R0+URZ], R3 ;  /* 0x00000003000085a7 */ /* 0x000ee400080010ff */
[----:B---3--:R-:W-:Y:S05]  /*99a0*/  @!P0 BRA `(.L_x_144) ;  /* 0xfffffffc00f08947 */ /* 0x008fea000383ffff */
[----:B------:R-:W-:Y:S05]  /*99b0*/  BRA `(.L_x_145) ;  /* 0xffffff9000007947 */ /* 0x000fea000383ffff */
.L_x_45:
[----:B------:R-:W-:-:S07]  /*99c0*/  MOV R0, UR5 ;  /* 0x0000000500007c02 */ /* 0x000fce0008000f00 */
.L_x_146:
[----:B-1----:R1:W3:Y:S02]  /*99d0*/  SYNCS.PHASECHK.TRANS64.TRYWAIT P0, [R0+URZ], R3 ;  /* 0x00000003000075a7 */ /* 0x0022e400080011ff */
[----:B---3--:R-:W-:Y:S05]  /*99e0*/  @!P0 NANOSLEEP.SYNCS 0x989680 ;  /* 0x009896800000895d */ /* 0x008fea0003900000 */
[----:B------:R-:W3:Y:S02]  /*99f0*/  @!P0 SYNCS.PHASECHK.TRANS64 P0, [R0+URZ], R3 ;  /* 0x00000003000085a7 */ /* 0x000ee400080010ff */
[----:B---3--:R-:W-:Y:S05]  /*9a00*/  @!P0 BRA `(.L_x_146) ;  /* 0xfffffffc00f08947 */ /* 0x008fea000383ffff */
[----:B------:R-:W-:Y:S05]  /*9a10*/  BRA `(.L_x_147) ;  /* 0xffffff90000c7947 */ /* 0x000fea000383ffff */
.L_x_48:
[----:B--2---:R2:W3:Y:S02]  /*9a20*/  SYNCS.PHASECHK.TRANS64.TRYWAIT P0, [R2+URZ+0xf0], R5 ;  /* 0x0000f005020075a7 */ /* 0x0044e400080011ff */
[----:B---3--:R-:W-:Y:S05]  /*9a30*/  @!P0 NANOSLEEP.SYNCS 0x989680 ;  /* 0x009896800000895d */ /* 0x008fea0003900000 */
[----:B------:R-:W3:Y:S02]  /*9a40*/  @!P0 SYNCS.PHASECHK.TRANS64 P0, [R2+URZ+0xf0], R5 ;  /* 0x0000f005020085a7 */ /* 0x000ee400080010ff */
[----:B---3--:R-:W-:Y:S05]  /*9a50*/  @!P0 BRA `(.L_x_48) ;  /* 0xfffffffc00f08947 */ /* 0x008fea000383ffff */
[----:B------:R-:W-:Y:S05]  /*9a60*/  BRA `(.L_x_148) ;  /* 0xffffff9000707947 */ /* 0x000fea000383ffff */
.L_x_49:
[----:B------:R-:W-:-:S07]  /*9a70*/  MOV R2, UR4 ;  /* 0x0000000400027c02 */ /* 0x000fce0008000f00 */
.L_x_149:
[----:B--2---:R2:W3:Y:S02]  /*9a80*/  SYNCS.PHASECHK.TRANS64.TRYWAIT P0, [R2+URZ+0xa0], R5 ;  /* 0x0000a005020075a7 */ /* 0x0044e400080011ff */
[----:B---3--:R-:W-:Y:S05]  /*9a90*/  @!P0 NANOSLEEP.SYNCS 0x989680 ;  /* 0x009896800000895d */ /* 0x008fea0003900000 */
[----:B------:R-:W3:Y:S02]  /*9aa0*/  @!P0 SYNCS.PHASECHK.TRANS64 P0, [R2+URZ+0xa0], R5 ;  /* 0x0000a005020085a7 */ /* 0x000ee400080010ff */
[----:B---3--:R-:W-:Y:S05]  /*9ab0*/  @!P0 BRA `(.L_x_149) ;  /* 0xfffffffc00f08947 */ /* 0x008fea000383ffff */
[----:B------:R-:W-:Y:S05]  /*9ac0*/  BRA `(.L_x_150) ;  /* 0xffffff9000807947 */ /* 0x000fea000383ffff */
.L_x_50:
[----:B--2---:R2:W3:Y:S02]  /*9ad0*/  SYNCS.PHASECHK.TRANS64.TRYWAIT P1, [R2+URZ+0x90], R5 ;  /* 0x00009005020075a7 */ /* 0x0044e400080211ff */
[----:B---3--:R-:W-:Y:S05]  /*9ae0*/  @!P1 NANOSLEEP.SYNCS 0x989680 ;  /* 0x009896800000995d */ /* 0x008fea0003900000 */
[----:B------:R-:W3:Y:S02]  /*9af0*/  @!P1 SYNCS.PHASECHK.TRANS64 P1, [R2+URZ+0x90], R5 ;  /* 0x00009005020095a7 */ /* 0x000ee400080210ff */
[----:B---3--:R-:W-:Y:S05]  /*9b00*/  @!P1 BRA `(.L_x_50) ;  /* 0xfffffffc00f09947 */ /* 0x008fea000383ffff */
[----:B------:R-:W-:Y:S05]  /*9b10*/  BRA `(.L_x_151) ;  /* 0xffffff9000b07947 */ /* 0x000fea000383ffff */
.L_x_53:
[----:B------:R-:W-:-:S07]  /*9b20*/  MOV R0, UR4 ;  /* 0x0000000400007c02 */ /* 0x000fce0008000f00 */
.L_x_152:
[----:B--2---:R2:W3:Y:S02]  /*9b30*/  SYNCS.PHASECHK.TRANS64.TRYWAIT P0, [R0+URZ+0xa0], R3 ;  /* 0x0000a003000075a7 */ /* 0x0044e400080011ff */
[----:B---3--:R-:W-:Y:S05]  /*9b40*/  @!P0 NANOSLEEP.SYNCS 0x989680 ;  /* 0x009896800000895d */ /* 0x008fea0003900000 */
[----:B------:R-:W3:Y:S02]  /*9b50*/  @!P0 SYNCS.PHASECHK.TRANS64 P0, [R0+URZ+0xa0], R3 ;  /* 0x0000a003000085a7 */ /* 0x000ee400080010ff */
[----:B---3--:R-:W-:Y:S05]  /*9b60*/  @!P0 BRA `(.L_x_152) ;  /* 0xfffffffc00f08947 */ /* 0x008fea000383ffff */
[----:B------:R-:W-:Y:S05]  /*9b70*/  BRA `(.L_x_52) ;  /* 0xffffff9400047947 */ /* 0x000fea000383ffff */
.L_x_60:
[----:B-1----:R1:W2:Y:S02]  /*9b80*/  SYNCS.PHASECHK.TRANS64.TRYWAIT P1, [R0+URZ+0x90], R5 ;  /* 0x00009005000075a7 */ /* 0x0022a400080211ff */
[----:B--2---:R-:W-:Y:S05]  /*9b90*/  @!P1 NANOSLEEP.SYNCS 0x989680 ;  /* 0x009896800000995d */ /* 0x004fea0003900000 */
[----:B------:R-:W2:Y:S02]  /*9ba0*/  @!P1 SYNCS.PHASECHK.TRANS64 P1, [R0+URZ+0x90], R5 ;  /* 0x00009005000095a7 */ /* 0x000ea400080210ff */
[----:B--2---:R-:W-:Y:S05]  /*9bb0*/  @!P1 BRA `(.L_x_60) ;  /* 0xfffffffc00f09947 */ /* 0x004fea000383ffff */
[----:B------:R-:W-:Y:S05]  /*9bc0*/  BRA `(.L_x_153) ;  /* 0xffffff98007c7947 */ /* 0x000fea000383ffff */
.L_x_61:
[----:B------:R-:W-:-:S07]  /*9bd0*/  MOV R3, UR31 ;  /* 0x0000001f00037c02 */ /* 0x000fce0008000f00 */
.L_x_154:
[----:B-1----:R1:W2:Y:S02]  /*9be0*/  SYNCS.PHASECHK.TRANS64.TRYWAIT P0, [R3+URZ+0xd0], R0 ;  /* 0x0000d000030075a7 */ /* 0x0022a400080011ff */
[----:B--2---:R-:W-:Y:S05]  /*9bf0*/  @!P0 NANOSLEEP.SYNCS 0x989680 ;  /* 0x009896800000895d */ /* 0x004fea0003900000 */
[----:B------:R-:W2:Y:S02]  /*9c00*/  @!P0 SYNCS.PHASECHK.TRANS64 P0, [R3+URZ+0xd0], R0 ;  /* 0x0000d000030085a7 */ /* 0x000ea400080010ff */
[----:B--2---:R-:W-:Y:S05]  /*9c10*/  @!P0 BRA `(.L_x_154) ;  /* 0xfffffffc00f08947 */ /* 0x004fea000383ffff */
[----:B------:R-:W-:Y:S05]  /*9c20*/  BRA `(.L_x_155) ;  /* 0xffffff9800cc7947 */ /* 0x000fea000383ffff */
.L_x_64:
[----:B------:R-:W-:Y:S07]  /*9c30*/  MOV R0, UR5 ;  /* 0x0000000500007c02 */ /* 0x000fee0008000f00 */
.L_x_156:
[----:B-1----:R1:W2:Y:S02]  /*9c40*/  SYNCS.PHASECHK.TRANS64.TRYWAIT P0, [R0+URZ], R3 ;  /* 0x00000003000075a7 */ /* 0x0022a400080011ff */
[----:B--2---:R-:W-:Y:S05]  /*9c50*/  @!P0 NANOSLEEP.SYNCS 0x989680 ;  /* 0x009896800000895d */ /* 0x004fea0003900000 */
[----:B------:R-:W2:Y:S02]  /*9c60*/  @!P0 SYNCS.PHASECHK.TRANS64 P0, [R0+URZ], R3 ;  /* 0x00000003000085a7 */ /* 0x000ea400080010ff */
[----:B--2---:R-:W-:Y:S05]  /*9c70*/  @!P0 BRA `(.L_x_156) ;  /* 0xfffffffc00f08947 */ /* 0x004fea000383ffff */
[----:B------:R-:W-:Y:S05]  /*9c80*/  BRA `(.L_x_63) ;  /* 0xffffff9800e87947 */ /* 0x000fea000383ffff */
.L_x_67:
[----:B------:R-:W-:-:S07]  /*9c90*/  MOV R0, UR4 ;  /* 0x0000000400007c02 */ /* 0x000fce0008000f00 */
.L_x_157:
[----:B--2---:R2:W4:Y:S02]  /*9ca0*/  SYNCS.PHASECHK.TRANS64.TRYWAIT P0, [R0+URZ], R3 ;  /* 0x00000003000075a7 */ /* 0x00452400080011ff */
[----:B----4-:R-:W-:Y:S05]  /*9cb0*/  @!P0 NANOSLEEP.SYNCS 0x989680 ;  /* 0x009896800000895d */ /* 0x010fea0003900000 */
[----:B------:R-:W4:Y:S02]  /*9cc0*/  @!P0 SYNCS.PHASECHK.TRANS64 P0, [R0+URZ], R3 ;  /* 0x00000003000085a7 */ /* 0x000f2400080010ff */
[----:B----4-:R-:W-:Y:S05]  /*9cd0*/  @!P0 BRA `(.L_x_157) ;  /* 0xfffffffc00f08947 */ /* 0x010fea000383ffff */
[----:B------:R-:W-:Y:S05]  /*9ce0*/  BRA `(.L_x_158) ;  /* 0xffffff9c00c47947 */ /* 0x000fea000383ffff */
.L_x_68:
[----:B------:R-:W-:-:S07]  /*9cf0*/  MOV R0, UR5 ;  /* 0x0000000500007c02 */ /* 0x000fce0008000f00 */
.L_x_159:
[----:B-1----:R1:W2:Y:S02]  /*9d00*/  SYNCS.PHASECHK.TRANS64.TRYWAIT P0, [R0+URZ], R3 ;  /* 0x00000003000075a7 */ /* 0x0022a400080011ff */
[----:B--2---:R-:W-:Y:S05]  /*9d10*/  @!P0 NANOSLEEP.SYNCS 0x989680 ;  /* 0x009896800000895d */ /* 0x004fea0003900000 */
[----:B------:R-:W2:Y:S02]  /*9d20*/  @!P0 SYNCS.PHASECHK.TRANS64 P0, [R0+URZ], R3 ;  /* 0x00000003000085a7 */ /* 0x000ea400080010ff */
[----:B--2---:R-:W-:Y:S05]  /*9d30*/  @!P0 BRA `(.L_x_159) ;  /* 0xfffffffc00f08947 */ /* 0x004fea000383ffff */
[----:B------:R-:W-:Y:S05]  /*9d40*/  BRA `(.L_x_160) ;  /* 0xffffff9c00d07947 */ /* 0x000fea000383ffff */
.L_x_69:
[----:B------:R-:W-:-:S07]  /*9d50*/  MOV R0, UR5 ;  /* 0x0000000500007c02 */ /* 0x000fce0008000f00 */
.L_x_161:
[----:B-1----:R1:W2:Y:S02]  /*9d60*/  SYNCS.PHASECHK.TRANS64.TRYWAIT P0, [R0+URZ], R3 ;  /* 0x00000003000075a7 */ /* 0x0022a400080011ff */
[----:B--2---:R-:W-:Y:S05]  /*9d70*/  @!P0 NANOSLEEP.SYNCS 0x989680 ;  /* 0x009896800000895d */ /* 0x004fea0003900000 */
[----:B------:R-:W2:Y:S02]  /*9d80*/  @!P0 SYNCS.PHASECHK.TRANS64 P0, [R0+URZ], R3 ;  /* 0x00000003000085a7 */ /* 0x000ea400080010ff */
[----:B--2---:R-:W-:Y:S05]  /*9d90*/  @!P0 BRA `(.L_x_161) ;  /* 0xfffffffc00f08947 */ /* 0x004fea000383ffff */
[----:B------:R-:W-:Y:S05]  /*9da0*/  BRA `(.L_x_162) ;  /* 0xffffff9c00dc7947 */ /* 0x000fea000383ffff */
.L_x_70:
[----:B------:R-:W-:-:S07]  /*9db0*/  MOV R0, UR4 ;  /* 0x0000000400007c02 */ /* 0x000fce0008000f00 */
.L_x_163:
[----:B-1----:R1:W2:Y:S02]  /*9dc0*/  SYNCS.PHASECHK.TRANS64.TRYWAIT P0, [R0+URZ], R3 ;  /* 0x00000003000075a7 */ /* 0x0022a400080011ff */
[----:B--2---:R-:W-:Y:S05]  /*9dd0*/  @!P0 NANOSLEEP.SYNCS 0x989680 ;  /* 0x009896800000895d */ /* 0x004fea0003900000 */
[----:B------:R-:W2:Y:S02]  /*9de0*/  @!P0 SYNCS.PHASECHK.TRANS64 P0, [R0+URZ], R3 ;  /* 0x00000003000085a7 */ /* 0x000ea400080010ff */
[----:B--2---:R-:W-:Y:S05]  /*9df0*/  @!P0 BRA `(.L_x_163) ;  /* 0xfffffffc00f08947 */ /* 0x004fea000383ffff */
[----:B------:R-:W-:Y:S05]  /*9e00*/  BRA `(.L_x_164) ;  /* 0xffffff9c00e87947 */ /* 0x000fea000383ffff */
.L_x_75:
[----:B--2---:R2:W3:Y:S02]  /*9e10*/  SYNCS.PHASECHK.TRANS64.TRYWAIT P0, [R12+URZ+0x90], R9 ;  /* 0x000090090c0075a7 */ /* 0x0044e400080011ff */
[----:B---3--:R-:W-:Y:S05]  /*9e20*/  @!P0 NANOSLEEP.SYNCS 0x989680 ;  /* 0x009896800000895d */ /* 0x008fea0003900000 */
[----:B------:R-:W3:Y:S02]  /*9e30*/  @!P0 SYNCS.PHASECHK.TRANS64 P0, [R12+URZ+0x90], R9 ;  /* 0x000090090c0085a7 */ /* 0x000ee400080010ff */
[----:B---3--:R-:W-:Y:S05]  /*9e40*/  @!P0 BRA `(.L_x_75) ;  /* 0xfffffffc00f08947 */ /* 0x008fea000383ffff */
[----:B------:R-:W-:Y:S05]  /*9e50*/  BRA `(.L_x_165) ;  /* 0xffffffa400187947 */ /* 0x000fea000383ffff */
.L_x_78:
[----:B------:R-:W-:Y:S07]  /*9e60*/  MOV R0, UR21 ;  /* 0x0000001500007c02 */ /* 0x000fee0008000f00 */
.L_x_166:
[----:B--2---:R2:W3:Y:S02]  /*9e70*/  SYNCS.PHASECHK.TRANS64.TRYWAIT P2, [R0+URZ+0x88], R11 ;  /* 0x0000880b000075a7 */ /* 0x0044e400080411ff */
[----:B---3--:R-:W-:Y:S05]  /*9e80*/  @!P2 NANOSLEEP.SYNCS 0x989680 ;  /* 0x009896800000a95d */ /* 0x008fea0003900000 */
[----:B------:R-:W3:Y:S02]  /*9e90*/  @!P2 SYNCS.PHASECHK.TRANS64 P2, [R0+URZ+0x88], R11 ;  /* 0x0000880b0000a5a7 */ /* 0x000ee400080410ff */
[----:B---3--:R-:W-:Y:S05]  /*9ea0*/  @!P2 BRA `(.L_x_166) ;  /* 0xfffffffc00f0a947 */ /* 0x008fea000383ffff */
[----:B------:R-:W-:Y:S05]  /*9eb0*/  BRA `(.L_x_77) ;  /* 0xffffffa800807947 */ /* 0x000fea000383ffff */
.L_x_81:
[----:B--2---:R-:W-:Y:S07]  /*9ec0*/  MOV R0, UR21 ;  /* 0x0000001500007c02 */ /* 0x004fee0008000f00 */
.L_x_167:
[----:B--2---:R2:W3:Y:S02]  /*9ed0*/  SYNCS.PHASECHK.TRANS64.TRYWAIT P0, [R0+URZ+0x60], R9 ;  /* 0x00006009000075a7 */ /* 0x0044e400080011ff */
[----:B---3--:R-:W-:Y:S05]  /*9ee0*/  @!P0 NANOSLEEP.SYNCS 0x989680 ;  /* 0x009896800000895d */ /* 0x008fea0003900000 */
[----:B------:R-:W3:Y:S02]  /*9ef0*/  @!P0 SYNCS.PHASECHK.TRANS64 P0, [R0+URZ+0x60], R9 ;  /* 0x00006009000085a7 */ /* 0x000ee400080010ff */
[----:B---3--:R-:W-:Y:S05]  /*9f00*/  @!P0 BRA `(.L_x_167) ;  /* 0xfffffffc00f08947 */ /* 0x008fea000383ffff */
[----:B------:R-:W-:Y:S05]  /*9f10*/  BRA `(.L_x_168) ;  /* 0xffffffa800dc7947 */ /* 0x000fea000383ffff */
.L_x_82:
[----:B------:R-:W-:Y:S07]  /*9f20*/  MOV R0, UR21 ;  /* 0x0000001500007c02 */ /* 0x000fee0008000f00 */
.L_x_169:
[----:B--2---:R2:W3:Y:S02]  /*9f30*/  SYNCS.PHASECHK.TRANS64.TRYWAIT P0, [R0+URZ+0x68], R9 ;  /* 0x00006809000075a7 */ /* 0x0044e400080011ff */
[----:B---3--:R-:W-:Y:S05]  /*9f40*/  @!P0 NANOSLEEP.SYNCS 0x989680 ;  /* 0x009896800000895d */ /* 0x008fea0003900000 */
[----:B------:R-:W3:Y:S02]  /*9f50*/  @!P0 SYNCS.PHASECHK.TRANS64 P0, [R0+URZ+0x68], R9 ;  /* 0x00006809000085a7 */ /* 0x000ee400080010ff */
[----:B---3--:R-:W-:Y:S05]  /*9f60*/  @!P0 BRA `(.L_x_169) ;  /* 0xfffffffc00f08947 */ /* 0x008fea000383ffff */
[----:B------:R-:W-:Y:S05]  /*9f70*/  BRA `(.L_x_170) ;  /* 0xffffffac00147947 */ /* 0x000fea000383ffff */
.L_x_83:
[----:B------:R-:W-:Y:S07]  /*9f80*/  MOV R0, UR21 ;  /* 0x0000001500007c02 */ /* 0x000fee0008000f00 */
.L_x_171:
[----:B--2---:R2:W3:Y:S02]  /*9f90*/  SYNCS.PHASECHK.TRANS64.TRYWAIT P0, [R0+URZ+0x70], R9 ;  /* 0x00007009000075a7 */ /* 0x0044e400080011ff */
[----:B---3--:R-:W-:Y:S05]  /*9fa0*/  @!P0 NANOSLEEP.SYNCS 0x989680 ;  /* 0x009896800000895d */ /* 0x008fea0003900000 */
[----:B------:R-:W3:Y:S02]  /*9fb0*/  @!P0 SYNCS.PHASECHK.TRANS64 P0, [R0+URZ+0x70], R9 ;  /* 0x00007009000085a7 */ /* 0x000ee400080010ff */
[----:B---3--:R-:W-:Y:S05]  /*9fc0*/  @!P0 BRA `(.L_x_171) ;  /* 0xfffffffc00f08947 */ /* 0x008fea000383ffff */
[----:B------:R-:W-:Y:S05]  /*9fd0*/  BRA `(.L_x_172) ;  /* 0xffffffac00587947 */ /* 0x000fea000383ffff */
.L_x_84:
[----:B------:R-:W-:Y:S07]  /*9fe0*/  MOV R0, UR21 ;  /* 0x0000001500007c02 */ /* 0x000fee0008000f00 */
.L_x_173:
[----:B--2---:R2:W3:Y:S02]  /*9ff0*/  SYNCS.PHASECHK.TRANS64.TRYWAIT P0, [R0+URZ+0x78], R9 ;  /* 0x00007809000075a7 */ /* 0x0044e400080011ff */
[----:B---3--:R-:W-:Y:S05]  /*a000*/  @!P0 NANOSLEEP.SYNCS 0x989680 ;  /* 0x009896800000895d */ /* 0x008fea0003900000 */
[----:B------:R-:W3:Y:S02]  /*a010*/  @!P0 SYNCS.PHASECHK.TRANS64 P0, [R0+URZ+0x78], R9 ;  /* 0x00007809000085a7 */ /* 0x000ee400080010ff */
[----:B---3--:R-:W-:Y:S05]  /*a020*/  @!P0 BRA `(.L_x_173) ;  /* 0xfffffffc00f08947 */ /* 0x008fea000383ffff */
[----:B------:R-:W-:Y:S05]  /*a030*/  BRA `(.L_x_174) ;  /* 0xffffffac00987947 */ /* 0x000fea000383ffff */
.L_x_86:
[----:B------:R-:W-:-:S07]  /*a040*/  MOV R0, UR21 ;  /* 0x0000001500007c02 */ /* 0x000fce0008000f00 */
.L_x_175:
[----:B---3--:R3:W4:Y:S02]  /*a050*/  SYNCS.PHASECHK.TRANS64.TRYWAIT P0, [R0+URZ+0x60], R3 ;  /* 0x00006003000075a7 */ /* 0x00872400080011ff */
[----:B----4-:R-:W-:Y:S05]  /*a060*/  @!P0 NANOSLEEP.SYNCS 0x989680 ;  /* 0x009896800000895d */ /* 0x010fea0003900000 */
[----:B------:R-:W4:Y:S02]  /*a070*/  @!P0 SYNCS.PHASECHK.TRANS64 P0, [R0+URZ+0x60], R3 ;  /* 0x00006003000085a7 */ /* 0x000f2400080010ff */
[----:B----4-:R-:W-:Y:S05]  /*a080*/  @!P0 BRA `(.L_x_175) ;  /* 0xfffffffc00f08947 */ /* 0x010fea000383ffff */
[----:B------:R-:W-:Y:S05]  /*a090*/  BRA `(.L_x_176) ;  /* 0xffffffb000107947 */ /* 0x000fea000383ffff */
.L_x_87:
[----:B---3--:R-:W-:-:S07]  /*a0a0*/  MOV R0, UR21 ;  /* 0x0000001500007c02 */ /* 0x008fce0008000f00 */
.L_x_177:
[----:B---3--:R3:W4:Y:S02]  /*a0b0*/  SYNCS.PHASECHK.TRANS64.TRYWAIT P0, [R0+URZ+0x68], R3 ;  /* 0x00006803000075a7 */ /* 0x00872400080011ff */
[----:B----4-:R-:W-:Y:S05]  /*a0c0*/  @!P0 NANOSLEEP.SYNCS 0x989680 ;  /* 0x009896800000895d */ /* 0x010fea0003900000 */
[----:B------:R-:W4:Y:S02]  /*a0d0*/  @!P0 SYNCS.PHASECHK.TRANS64 P0, [R0+URZ+0x68], R3 ;  /* 0x00006803000085a7 */ /* 0x000f2400080010ff */
[----:B----4-:R-:W-:Y:S05]  /*a0e0*/  @!P0 BRA `(.L_x_177) ;  /* 0xfffffffc00f08947 */ /* 0x010fea000383ffff */
[----:B------:R-:W-:Y:S05]  /*a0f0*/  BRA `(.L_x_178) ;  /* 0xffffffb000007947 */ /* 0x000fea000383ffff */
.L_x_88:
[----:B---3--:R-:W-:-:S07]  /*a100*/  MOV R0, UR21 ;  /* 0x0000001500007c02 */ /* 0x008fce0008000f00 */
.L_x_179:
[----:B---3--:R3:W4:Y:S02]  /*a110*/  SYNCS.PHASECHK.TRANS64.TRYWAIT P0, [R0+URZ+0x70], R3 ;  /* 0x00007003000075a7 */ /* 0x00872400080011ff */
[----:B----4-:R-:W-:Y:S05]  /*a120*/  @!P0 NANOSLEEP.SYNCS 0x989680 ;  /* 0x009896800000895d */ /* 0x010fea0003900000 */
[----:B------:R-:W4:Y:S02]  /*a130*/  @!P0 SYNCS.PHASECHK.TRANS64 P0, [R0+URZ+0x70], R3 ;  /* 0x00007003000085a7 */ /* 0x000f2400080010ff */
[----:B----4-:R-:W-:Y:S05]  /*a140*/  @!P0 BRA `(.L_x_179) ;  /* 0xfffffffc00f08947 */ /* 0x010fea000383ffff */
[----:B------:R-:W-:Y:S05]  /*a150*/  BRA `(.L_x_180) ;  /* 0xffffffac00f07947 */ /* 0x000fea000383ffff */
.L_x_90:
[----:B-1----:R1:W2:Y:S02]  /*a160*/  SYNCS.PHASECHK.TRANS64.TRYWAIT P0, [R3+URZ+0x90], R0 ;  /* 0x00009000030075a7 */ /* 0x0022a400080011ff */
[----:B--2---:R-:W-:Y:S05]  /*a170*/  @!P0 NANOSLEEP.SYNCS 0x989680 ;  /* 0x009896800000895d */ /* 0x004fea0003900000 */
[----:B------:R-:W2:Y:S02]  /*a180*/  @!P0 SYNCS.PHASECHK.TRANS64 P0, [R3+URZ+0x90], R0 ;  /* 0x00009000030085a7 */ /* 0x000ea400080010ff */
[----:B--2---:R-:W-:Y:S05]  /*a190*/  @!P0 BRA `(.L_x_90) ;  /* 0xfffffffc00f08947 */ /* 0x004fea000383ffff */
[----:B------:R-:W-:Y:S05]  /*a1a0*/  BRA `(.L_x_181) ;  /* 0xffffffb000bc7947 */ /* 0x000fea000383ffff */
.L_x_101:
[----:B-1----:R-:W-:Y:S04]  /*a1b0*/  MOV R0, UR44 ;  /* 0x0000002c00007c02 */ /* 0x002fe80008000f00 */
[----:B------:R1:W2:Y:S03]  /*a1c0*/  SYNCS.PHASECHK.TRANS64.TRYWAIT P1, [R0+URZ+0x40], R5 ;  /* 0x00004005000075a7 */ /* 0x0002a600080211ff */
[----:B--2---:R-:W-:Y:S05]  /*a1d0*/  @!P1 NANOSLEEP.SYNCS 0x989680 ;  /* 0x009896800000995d */ /* 0x004fea0003900000 */
[----:B------:R-:W2:Y:S02]  /*a1e0*/  @!P1 SYNCS.PHASECHK.TRANS64 P1, [R0+URZ+0x40], R5 ;  /* 0x00004005000095a7 */ /* 0x000ea400080210ff */
[----:B--2---:R-:W-:Y:S05]  /*a1f0*/  @!P1 BRA `(.L_x_101) ;  /* 0xfffffffc00ec9947 */ /* 0x004fea000383ffff */
[----:B------:R-:W-:Y:S05]  /*a200*/  BRA `(.L_x_100) ;  /* 0xffffffc000507947 */ /* 0x000fea000383ffff */
.L_x_103:
[----:B-1----:R1:W4:Y:S02]  /*a210*/  SYNCS.PHASECHK.TRANS64.TRYWAIT P0, [R98+URZ+0xb0], R3 ;  /* 0x0000b003620075a7 */ /* 0x00232400080011ff */
[----:B----4-:R-:W-:Y:S05]  /*a220*/  @!P0 NANOSLEEP.SYNCS 0x989680 ;  /* 0x009896800000895d */ /* 0x010fea0003900000 */
[----:B------:R-:W4:Y:S02]  /*a230*/  @!P0 SYNCS.PHASECHK.TRANS64 P0, [R98+URZ+0xb0], R3 ;  /* 0x0000b003620085a7 */ /* 0x000f2400080010ff */
[----:B----4-:R-:W-:Y:S05]  /*a240*/  @!P0 BRA `(.L_x_103) ;  /* 0xfffffffc00f08947 */ /* 0x010fea000383ffff */
[----:B------:R-:W-:Y:S05]  /*a250*/  BRA `(.L_x_102) ;  /* 0xffffffc0007c7947 */ /* 0x000fea000383ffff */
.L_x_112:
[----:B--2---:R2:W3:Y:S02]  /*a260*/  SYNCS.PHASECHK.TRANS64.TRYWAIT P0, [R3+URZ+0x40], R0 ;  /* 0x00004000030075a7 */ /* 0x0044e400080011ff */
[----:B---3--:R-:W-:Y:S05]  /*a270*/  @!P0 NANOSLEEP.SYNCS 0x989680 ;  /* 0x009896800000895d */ /* 0x008fea0003900000 */
[----:B------:R-:W3:Y:S02]  /*a280*/  @!P0 SYNCS.PHASECHK.TRANS64 P0, [R3+URZ+0x40], R0 ;  /* 0x00004000030085a7 */ /* 0x000ee400080010ff */
[----:B---3--:R-:W-:Y:S05]  /*a290*/  @!P0 BRA `(.L_x_112) ;  /* 0xfffffffc00f08947 */ /* 0x008fea000383ffff */
[----:B------:R-:W-:Y:S05]  /*a2a0*/  BRA `(.L_x_111) ;  /* 0xffffffcc00607947 */ /* 0x000fea000383ffff */
.L_x_120:
[----:B-1----:R1:W3:Y:S02]  /*a2b0*/  SYNCS.PHASECHK.TRANS64.TRYWAIT P0, [R63+URZ+0x40], R4 ;  /* 0x000040043f0075a7 */ /* 0x0022e400080011ff */
[----:B---3--:R-:W-:Y:S05]  /*a2c0*/  @!P0 NANOSLEEP.SYNCS 0x989680 ;  /* 0x009896800000895d */ /* 0x008fea0003900000 */
[----:B------:R-:W3:Y:S02]  /*a2d0*/  @!P0 SYNCS.PHASECHK.TRANS64 P0, [R63+URZ+0x40], R4 ;  /* 0x000040043f0085a7 */ /* 0x000ee400080010ff */
[----:B---3--:R-:W-:Y:S05]  /*a2e0*/  @!P0 BRA `(.L_x_120) ;  /* 0xfffffffc00f08947 */ /* 0x008fea000383ffff */
[----:B------:R-:W-:Y:S05]  /*a2f0*/  BRA `(.L_x_119) ;  /* 0xffffffd800687947 */ /* 0x000fea000383ffff */
.L_x_128:
[----:B-1----:R1:W3:Y:S02]  /*a300*/  SYNCS.PHASECHK.TRANS64.TRYWAIT P0, [R108+URZ+0x40], R3 ;  /* 0x000040036c0075a7 */ /* 0x0022e400080011ff */
[----:B---3--:R-:W-:Y:S05]  /*a310*/  @!P0 NANOSLEEP.SYNCS 0x989680 ;  /* 0x009896800000895d */ /* 0x008fea0003900000 */
[----:B------:R-:W3:Y:S02]  /*a320*/  @!P0 SYNCS.PHASECHK.TRANS64 P0, [R108+URZ+0x40], R3 ;  /* 0x000040036c0085a7 */ /* 0x000ee400080010ff */
[----:B---3--:R-:W-:Y:S05]  /*a330*/  @!P0 BRA `(.L_x_128) ;  /* 0xfffffffc00f08947 */ /* 0x008fea000383ffff */
[----:B------:R-:W-:Y:S05]  /*a340*/  BRA `(.L_x_127) ;  /* 0xffffffe4006c7947 */ /* 0x000fea000383ffff */
        .weak           $__internal_0_$__cuda_sm10x_tcgen05_guardrail_trap_col_being_dealloced_not_returned_by_alloc
        .type           $__internal_0_$__cuda_sm10x_tcgen05_guardrail_trap_col_being_dealloced_not_returned_by_alloc,@function
        .size           $__internal_0_$__cuda_sm10x_tcgen05_guardrail_trap_col_being_dealloced_not_returned_by_alloc,($__internal_1_$__cuda_sm10x_tcgen05_guardrail_trap_phase_invalid_during_alloc - $__internal_0_$__cuda_sm10x_tcgen05_guardrail_trap_col_being_dealloced_not_returned_by_alloc)
$__internal_0_$__cuda_sm10x_tcgen05_guardrail_trap_col_being_dealloced_not_returned_by_alloc:
[----:B------:R-:W-:Y:S05]  /*a350*/  BPT.TRAP 0x1 ;  /* 0x000000040000795c */ /* 0x000fea0000300000 */
[----:B------:R-:W-:-:S04]  /*a360*/  HFMA2 R3, -RZ, RZ, 0, 0 ;  /* 0x00000000ff037431 */ /* 0x000fc800000001ff */
[----:B------:R-:W-:Y:S05]  /*a370*/  RET.REL.NODEC R2 `(_ZN7cutlass13device_kernelINS_4gemm6kernel13GemmUniversalIN4cute5tupleIJiiiiEEENS1_10collective13CollectiveMmaINS1_35MainloopSm100TmaUmmaWarpSpecializedILi4ELi2ELi4ENS5_IJNS4_1CILi2EEESB_NSA_ILi1EEEEEEEENS5_IJNSA_ILi64EEENSA_ILi256EEESF_EEENS_10bfloat16_tENS5_IJlSC_lEEESI_SJ_NS4_8TiledMMAINS4_8MMA_AtomIJNS4_20SM100_MMA_F16BF16_SSISI_SI_fLi64ELi256ELNS4_4UMMA5MajorE0ELSO_0ELNSN_7ScaleInE0ELSP_0EEEEEENS4_6LayoutINS5_IJSC_SC_SC_EEENS5_IJNSA_ILi0EEESU_SU_EEEEENS5_IJNS4_10UnderscoreESX_SX_EEEEENS4_23SM90_TMA_LOAD_MULTICASTENS4_14ComposedLayoutINS4_7SwizzleILi3ELi4ELi3EEENS4_18smem_ptr_flag_bitsILi16EEENSS_INS5_IJNSA_ILi8EEESF_EEENS5_IJSF_SC_EEEEEEEvNS4_8identityES10_S1A_vS1B_EENS_8epilogue10collective18CollectiveEpilogueINS1D_23Sm100TmaWarpSpecializedILi4ELi2ELi32ELb1ELb0EEEJSH_NS5_IJNSS_ISF_SC_EES1I_EEESI_SJ_SI_SJ_NS1D_6fusion15FusionCallbacksIS1H_NS1K_17LinearCombinationISI_fSI_fLNS_15FloatRoundStyleE2EEESH_S1J_JEEENS4_5SM1004TMEM4LOAD26SM100_TMEM_LOAD_16dp256b8xENS4_13SM90_TMA_LOADES1A_NS4_17SM75_U32x4_LDSM_NENS4_14SM90_TMA_STOREES1A_NS4_17SM90_U32x4_STSM_NENS4_39AutoVectorizingCopyWithAssumedAlignmentILi128EEEEEEvvEEEEvNT_6ParamsE) ;  /* 0xffffff5c02207950 */ /* 0x000fea0003c3ffff */
        .weak           $__internal_1_$__cuda_sm10x_tcgen05_guardrail_trap_phase_invalid_during_alloc
        .type           $__internal_1_$__cuda_sm10x_tcgen05_guardrail_trap_phase_invalid_during_alloc,@function
        .size           $__internal_1_$__cuda_sm10x_tcgen05_guardrail_trap_phase_invalid_during_alloc,($__internal_2_$__cuda_sm10x_tcgen05_guardrail_trap_unallocated_columns_being_dealloced - $__internal_1_$__cuda_sm10x_tcgen05_guardrail_trap_phase_invalid_during_alloc)
$__internal_1_$__cuda_sm10x_tcgen05_guardrail_trap_phase_invalid_during_alloc:
[----:B------:R-:W-:Y:S05]  /*a380*/  BPT.TRAP 0x1 ;  /* 0x000000040000795c */ /* 0x000fea0000300000 */
[----:B------:R-:W-:-:S04]  /*a390*/  MOV R5, 0x0 ;  /* 0x0000000000057802 */ /* 0x000fc80000000f00 */
[----:B------:R-:W-:Y:S05]  /*a3a0*/  RET.REL.NODEC R4 `(_ZN7cutlass13device_kernelINS_4gemm6kernel13GemmUniversalIN4cute5tupleIJiiiiEEENS1_10collective13CollectiveMmaINS1_35MainloopSm100TmaUmmaWarpSpecializedILi4ELi2ELi4ENS5_IJNS4_1CILi2EEESB_NSA_ILi1EEEEEEEENS5_IJNSA_ILi64EEENSA_ILi256EEESF_EEENS_10bfloat16_tENS5_IJlSC_lEEESI_SJ_NS4_8TiledMMAINS4_8MMA_AtomIJNS4_20SM100_MMA_F16BF16_SSISI_SI_fLi64ELi256ELNS4_4UMMA5MajorE0ELSO_0ELNSN_7ScaleInE0ELSP_0EEEEEENS4_6LayoutINS5_IJSC_SC_SC_EEENS5_IJNSA_ILi0EEESU_SU_EEEEENS5_IJNS4_10UnderscoreESX_SX_EEEEENS4_23SM90_TMA_LOAD_MULTICASTENS4_14ComposedLayoutINS4_7SwizzleILi3ELi4ELi3EEENS4_18smem_ptr_flag_bitsILi16EEENSS_INS5_IJNSA_ILi8EEESF_EEENS5_IJSF_SC_EEEEEEEvNS4_8identityES10_S1A_vS1B_EENS_8epilogue10collective18CollectiveEpilogueINS1D_23Sm100TmaWarpSpecializedILi4ELi2ELi32ELb1ELb0EEEJSH_NS5_IJNSS_ISF_SC_EES1I_EEESI_SJ_SI_SJ_NS1D_6fusion15FusionCallbacksIS1H_NS1K_17LinearCombinationISI_fSI_fLNS_15FloatRoundStyleE2EEESH_S1J_JEEENS4_5SM1004TMEM4LOAD26SM100_TMEM_LOAD_16dp256b8xENS4_13SM90_TMA_LOADES1A_NS4_17SM75_U32x4_LDSM_NENS4_14SM90_TMA_STOREES1A_NS4_17SM90_U32x4_STSM_NENS4_39AutoVectorizingCopyWithAssumedAlignmentILi128EEEEEEvvEEEEvNT_6ParamsE) ;  /* 0xffffff5c04147950 */ /* 0x000fea0003c3ffff */
        .weak           $__internal_2_$__cuda_sm10x_tcgen05_guardrail_trap_unallocated_columns_being_dealloced
        .type           $__internal_2_$__cuda_sm10x_tcgen05_guardrail_trap_unallocated_columns_being_dealloced,@function
        .size           $__internal_2_$__cuda_sm10x_tcgen05_guardrail_trap_unallocated_columns_being_dealloced,(.L_x_183 - $__internal_2_$__cuda_sm10x_tcgen05_guardrail_trap_unallocated_columns_being_dealloced)
$__internal_2_$__cuda_sm10x_tcgen05_guardrail_trap_unallocated_columns_being_dealloced:
[----:B------:R-:W-:Y:S05]  /*a3b0*/  BPT.TRAP 0x1 ;  /* 0x000000040000795c */ /* 0x000fea0000300000 */
[----:B------:R-:W-:-:S04]  /*a3c0*/  HFMA2 R3, -RZ, RZ, 0, 0 ;  /* 0x00000000ff037431 */ /* 0x000fc800000001ff */
[----:B------:R-:W-:Y:S05]  /*a3d0*/  RET.REL.NODEC R2 `(_ZN7cutlass13device_kernelINS_4gemm6kernel13GemmUniversalIN4cute5tupleIJiiiiEEENS1_10collective13CollectiveMmaINS1_35MainloopSm100TmaUmmaWarpSpecializedILi4ELi2ELi4ENS5_IJNS4_1CILi2EEESB_NSA_ILi1EEEEEEEENS5_IJNSA_ILi64EEENSA_ILi256EEESF_EEENS_10bfloat16_tENS5_IJlSC_lEEESI_SJ_NS4_8TiledMMAINS4_8MMA_AtomIJNS4_20SM100_MMA_F16BF16_SSISI_SI_fLi64ELi256ELNS4_4UMMA5MajorE0ELSO_0ELNSN_7ScaleInE0ELSP_0EEEEEENS4_6LayoutINS5_IJSC_SC_SC_EEENS5_IJNSA_ILi0EEESU_SU_EEEEENS5_IJNS4_10UnderscoreESX_SX_EEEEENS4_23SM90_TMA_LOAD_MULTICASTENS4_14ComposedLayoutINS4_7SwizzleILi3ELi4ELi3EEENS4_18smem_ptr_flag_bitsILi16EEENSS_INS5_IJNSA_ILi8EEESF_EEENS5_IJSF_SC_EEEEEEEvNS4_8identityES10_S1A_vS1B_EENS_8epilogue10collective18CollectiveEpilogueINS1D_23Sm100TmaWarpSpecializedILi4ELi2ELi32ELb1ELb0EEEJSH_NS5_IJNSS_ISF_SC_EES1I_EEESI_SJ_SI_SJ_NS1D_6fusion15FusionCallbacksIS1H_NS1K_17LinearCombinationISI_fSI_fLNS_15FloatRoundStyleE2EEESH_S1J_JEEENS4_5SM1004TMEM4LOAD26SM100_TMEM_LOAD_16dp256b8xENS4_13SM90_TMA_LOADES1A_NS4_17SM75_U32x4_LDSM_NENS4_14SM90_TMA_STOREES1A_NS4_17SM90_U32x4_STSM_NENS4_39AutoVectorizingCopyWithAssumedAlignmentILi128EEEEEEvvEEEEvNT_6ParamsE) ;  /* 0xffffff5c02087950 */ /* 0x000fea0003c3ffff */
.L_x_182:
[----:B------:R-:W-:-:S00]  /*a3e0*/  BRA `(.L_x_182) ;  /* 0xfffffffc00fc7947 */ /* 0x000fc0000383ffff */
[----:B------:R-:W-:-:S00]  /*a3f0*/  NOP ;  /* 0x0000000000007918 */ /* 0x000fc00000000000 */
        /* <DEDUP_REMOVED lines=8> */
.L_x_183:


//--------------------- .nv.global.init           --------------------------
	.section	.nv.global.init,"aw",@progbits
.nv.global.init:
	.type		$str$27,@object
	.size		$str$27,($str$28 - $str$27)
$str$27:
        /*0000*/ 	.byte	0x28, 0x61, 0x64, 0x64, 0x72, 0x65, 0x73, 0x73, 0x20, 0x26, 0x20, 0x6d, 0x61, 0x73, 0x6b, 0x29
        /*0010*/ 	.byte	0x20, 0x3d, 0x3d, 0x20, 0x30, 0x00
	.type		$str$28,@object
	.size		$str$28,($str$26 - $str$28)
$str$28:
        /*0016*/ 	.byte	0x2f, 0x74, 0x6d, 0x70, 0x2f, 0x63, 0x75, 0x74, 0x6c, 0x61, 0x73, 0x73, 0x5f, 0x73, 0x77, 0x65
        /*0026*/ 	.byte	0x65, 0x70, 0x5f, 0x73, 0x72, 0x63, 0x2f, 0x69, 0x6e, 0x63, 0x6c, 0x75, 0x64, 0x65, 0x2f, 0x63
        /*0036*/ 	.byte	0x75, 0x74, 0x65, 0x2f, 0x70, 0x6f, 0x69, 0x6e, 0x74, 0x65, 0x72, 0x5f, 0x66, 0x6c, 0x61, 0x67
        /*0046*/ 	.byte	0x67, 0x65, 0x64, 0x2e, 0x68, 0x70, 0x70, 0x00
	.type		$str$26,@object
	.size		$str$26,($str$25 - $str$26)
$str$26:
        /*004e*/ 	.byte	0x2f, 0x74, 0x6d, 0x70, 0x2f, 0x63, 0x75, 0x74, 0x6c, 0x61, 0x73, 0x73, 0x5f, 0x73, 0x77, 0x65
        /*005e*/ 	.byte	0x65, 0x70, 0x5f, 0x73, 0x72, 0x63, 0x2f, 0x69, 0x6e, 0x63, 0x6c, 0x75, 0x64, 0x65, 0x2f, 0x63
        /*006e*/ 	.byte	0x75, 0x74, 0x65, 0x2f, 0x61, 0x74, 0x6f, 0x6d, 0x2f, 0x63, 0x6f, 0x70, 0x79, 0x5f, 0x74, 0x72
        /*007e*/ 	.byte	0x61, 0x69, 0x74, 0x73, 0x5f, 0x73, 0x6d, 0x31, 0x30, 0x30, 0x2e, 0x68, 0x70, 0x70, 0x00
	.type		$str$25,@object
	.size		$str$25,(__unnamed_1 - $str$25)
$str$25:
        /*008d*/ 	.byte	0x28, 0x28, 0x75, 0x69, 0x6e, 0x74, 0x33, 0x32, 0x5f, 0x74, 0x28, 0x74, 0x68, 0x72, 0x65, 0x61
        /*009d*/ 	.byte	0x64, 0x49, 0x64, 0x78, 0x2e, 0x78, 0x29, 0x20, 0x2f, 0x20, 0x33, 0x32, 0x29, 0x20, 0x25, 0x20
        /*00ad*/ 	.byte	0x34, 0x29, 0x20, 0x3d, 0x3d, 0x20, 0x28, 0x28, 0x28, 0x74, 0x6d, 0x65, 0x6d, 0x5f, 0x61, 0x64
        /*00bd*/ 	.byte	0x64, 0x72, 0x20, 0x3e, 0x3e, 0x20, 0x31, 0x36, 0x29, 0x20, 0x2f, 0x20, 0x33, 0x32, 0x29, 0x20
        /*00cd*/ 	.byte	0x25, 0x20, 0x34, 0x29, 0x00
	.type		__unnamed_1,@object
	.size		__unnamed_1,(__unnamed_2 - __unnamed_1)
__unnamed_1:
        /*00d2*/ 	.byte	0x61, 0x75, 0x74, 0x6f, 0x20, 0x63, 0x75, 0x74, 0x65, 0x3a, 0x3a, 0x61, 0x73, 0x5f, 0x70, 0x6f
        /* <DEDUP_REMOVED lines=24> */
        /*0262*/ 	.byte	0x30, 0x39, 0x36, 0x3e, 0x3e, 0x3e, 0x3e, 0x5d, 0x00
	.type		__unnamed_2,@object
	.size		__unnamed_2,(.L_2 - __unnamed_2)
__unnamed_2:
        /* <DEDUP_REMOVED lines=46> */
        /*054b*/ 	.byte	0x75, 0x74, 0x65, 0x3a, 0x3a, 0x43, 0x3c, 0x30, 0x3e, 0x3e, 0x3e, 0x3e, 0x5d, 0x00
.L_2:


//--------------------- .nv.shared._ZN7cutlass13device_kernelINS_4gemm6kernel13GemmUniversalIN4cute5tupleIJiiiiEEENS1_10collective13CollectiveMmaINS1_35MainloopSm100TmaUmmaWarpSpecializedILi4ELi2ELi4ENS5_IJNS4_1CILi2EEESB_NSA_ILi1EEEEEEEENS5_IJNSA_ILi64EEENSA_ILi256EEESF_EEENS_10bfloat16_tENS5_IJlSC_lEEESI_SJ_NS4_8TiledMMAINS4_8MMA_AtomIJNS4_20SM100_MMA_F16BF16_SSISI_SI_fLi64ELi256ELNS4_4UMMA5MajorE0ELSO_0ELNSN_7ScaleInE0ELSP_0EEEEEENS4_6LayoutINS5_IJSC_SC_SC_EEENS5_IJNSA_ILi0EEESU_SU_EEEEENS5_IJNS4_10UnderscoreESX_SX_EEEEENS4_23SM90_TMA_LOAD_MULTICASTENS4_14ComposedLayoutINS4_7SwizzleILi3ELi4ELi3EEENS4_18smem_ptr_flag_bitsILi16EEENSS_INS5_IJNSA_ILi8EEESF_EEENS5_IJSF_SC_EEEEEEEvNS4_8identityES10_S1A_vS1B_EENS_8epilogue10collective18CollectiveEpilogueINS1D_23Sm100TmaWarpSpecializedILi4ELi2ELi32ELb1ELb0EEEJSH_NS5_IJNSS_ISF_SC_EES1I_EEESI_SJ_SI_SJ_NS1D_6fusion15FusionCallbacksIS1H_NS1K_17LinearCombinationISI_fSI_fLNS_15FloatRoundStyleE2EEESH_S1J_JEEENS4_5SM1004TMEM4LOAD26SM100_TMEM_LOAD_16dp256b8xENS4_13SM90_TMA_LOADES1A_NS4_17SM75_U32x4_LDSM_NENS4_14SM90_TMA_STOREES1A_NS4_17SM90_U32x4_STSM_NENS4_39AutoVectorizingCopyWithAssumedAlignmentILi128EEEEEEvvEEEEvNT_6ParamsE --------------------------
	.section	.nv.shared._ZN7cutlass13device_kernelINS_4gemm6kernel13GemmUniversalIN4cute5tupleIJiiiiEEENS1_10collective13CollectiveMmaINS1_35MainloopSm100TmaUmmaWarpSpecializedILi4ELi2ELi4ENS5_IJNS4_1CILi2EEESB_NSA_ILi1EEEEEEEENS5_IJNSA_ILi64EEENSA_ILi256EEESF_EEENS_10bfloat16_tENS5_IJlSC_lEEESI_SJ_NS4_8TiledMMAINS4_8MMA_AtomIJNS4_20SM100_MMA_F16BF16_SSISI_SI_fLi64ELi256ELNS4_4UMMA5MajorE0ELSO_0ELNSN_7ScaleInE0ELSP_0EEEEEENS4_6LayoutINS5_IJSC_SC_SC_EEENS5_IJNSA_ILi0EEESU_SU_EEEEENS5_IJNS4_10UnderscoreESX_SX_EEEEENS4_23SM90_TMA_LOAD_MULTICASTENS4_14ComposedLayoutINS4_7SwizzleILi3ELi4ELi3EEENS4_18smem_ptr_flag_bitsILi16EEENSS_INS5_IJNSA_ILi8EEESF_EEENS5_IJSF_SC_EEEEEEEvNS4_8identityES10_S1A_vS1B_EENS_8epilogue10collective18CollectiveEpilogueINS1D_23Sm100TmaWarpSpecializedILi4ELi2ELi32ELb1ELb0EEEJSH_NS5_IJNSS_ISF_SC_EES1I_EEESI_SJ_SI_SJ_NS1D_6fusion15FusionCallbacksIS1H_NS1K_17LinearCombinationISI_fSI_fLNS_15FloatRoundStyleE2EEESH_S1J_JEEENS4_5SM1004TMEM4LOAD26SM100_TMEM_LOAD_16dp256b8xENS4_13SM90_TMA_LOADES1A_NS4_17SM75_U32x4_LDSM_NENS4_14SM90_TMA_STOREES1A_NS4_17SM90_U32x4_STSM_NENS4_39AutoVectorizingCopyWithAssumedAlignmentILi128EEEEEEvvEEEEvNT_6ParamsE,"aw",@nobits
	.sectionflags	@""
	.align	16
	.zero		1024


//--------------------- .nv.shared.reserved.0     --------------------------
	.section	.nv.shared.reserved.0,"aw",@nobits
	.weak		__nv_reservedSMEM_offset_0_alias
	.size		__nv_reservedSMEM_offset_0_alias, 0, 64
	.other		__nv_reservedSMEM_offset_0_alias,@"STO_CUDA_RESERVED_SHARED STV_DEFAULT"
__nv_reservedSMEM_offset_0_alias:
	.zero		0
.nv.shared.reserved.0:
	.zero		64
	.weak		__nv_reservedSMEM_tcgen05_partition
	.type		__nv_reservedSMEM_tcgen05_partition,@object
	.size		__nv_reservedSMEM_tcgen05_partition,(.L_0 - __nv_reservedSMEM_tcgen05_partition)
__nv_reservedSMEM_tcgen05_partition:
	.zero		32
.L_0:


//--------------------- .nv.global                --------------------------
	.section	.nv.global,"aw",@nobits
.nv.global:
	.type		_ZN39_INTERNAL_87626a81_4_k_cu_ab281378_93144cute1_E,@object
	.size		_ZN39_INTERNAL_87626a81_4_k_cu_ab281378_93144cute1_E,(_ZN39_INTERNAL_87626a81_4_k_cu_ab281378_93144cuda3std3__45__cpo6cbeginE - _ZN39_INTERNAL_87626a81_4_k_cu_ab281378_93144cute1_E)
_ZN39_INTERNAL_87626a81_4_k_cu_ab281378_93144cute1_E:
	.zero		1
	.type		_ZN39_INTERNAL_87626a81_4_k_cu_ab281378_93144cuda3std3__45__cpo6cbeginE,@object
	.size		_ZN39_INTERNAL_87626a81_4_k_cu_ab281378_93144cuda3std3__45__cpo6cbeginE,(_ZN39_INTERNAL_87626a81_4_k_cu_ab281378_93144cuda3std3__48in_placeE - _ZN39_INTERNAL_87626a81_4_k_cu_ab281378_93144cuda3std3__45__cpo6cbeginE)
_ZN39_INTERNAL_87626a81_4_k_cu_ab281378_93144cuda3std3__45__cpo6cbeginE:
	.zero		1
	.type		_ZN39_INTERNAL_87626a81_4_k_cu_ab281378_93144cuda3std3__48in_placeE,@object
	.size		_ZN39_INTERNAL_87626a81_4_k_cu_ab281378_93144cuda3std3__48in_placeE,(_ZN39_INTERNAL_87626a81_4_k_cu_ab281378_93144cuda3std6ranges3__45__cpo9iter_moveE - _ZN39_INTERNAL_87626a81_4_k_cu_ab281378_93144cuda3std3__48in_placeE)
_ZN39_INTERNAL_87626a81_4_k_cu_ab281378_93144cuda3std3__48in_placeE:
	.zero		1
	.type		_ZN39_INTERNAL_87626a81_4_k_cu_ab281378_93144cuda3std6ranges3__45__cpo9iter_moveE,@object
	.size		_ZN39_INTERNAL_87626a81_4_k_cu_ab281378_93144cuda3std6ranges3__45__cpo9iter_moveE,(_ZN39_INTERNAL_87626a81_4_k_cu_ab281378_93144cuda3std3__45__cpo5beginE - _ZN39_INTERNAL_87626a81_4_k_cu_ab281378_93144cuda3std6ranges3__45__cpo9iter_moveE)
_ZN39_INTERNAL_87626a81_4_k_cu_ab281378_93144cuda3std6ranges3__45__cpo9iter_moveE:
	.zero		1
	.type		_ZN39_INTERNAL_87626a81_4_k_cu_ab281378_93144cuda3std3__45__cpo5beginE,@object
	.size		_ZN39_INTERNAL_87626a81_4_k_cu_ab281378_93144cuda3std3__45__cpo5beginE,(_ZN39_INTERNAL_87626a81_4_k_cu_ab281378_93144cuda3std3__441_GLOBAL__N__87626a81_4_k_cu_ab281378_93146ignoreE - _ZN39_INTERNAL_87626a81_4_k_cu_ab281378_93144cuda3std3__45__cpo5beginE)
_ZN39_INTERNAL_87626a81_4_k_cu_ab281378_93144cuda3std3__45__cpo5beginE:
	.zero		1
	.type		_ZN39_INTERNAL_87626a81_4_k_cu_ab281378_93144cuda3std3__441_GLOBAL__N__87626a81_4_k_cu_ab281378_93146ignoreE,@object
	.size		_ZN39_INTERNAL_87626a81_4_k_cu_ab281378_93144cuda3std3__441_GLOBAL__N__87626a81_4_k_cu_ab281378_93146ignoreE,(_ZN39_INTERNAL_87626a81_4_k_cu_ab281378_93144cute7productE - _ZN39_INTERNAL_87626a81_4_k_cu_ab281378_93144cuda3std3__441_GLOBAL__N__87626a81_4_k_cu_ab281378_93146ignoreE)
_ZN39_INTERNAL_87626a81_4_k_cu_ab281378_93144cuda3std3__441_GLOBAL__N__87626a81_4_k_cu_ab281378_93146ignoreE:
	.zero		1
	.type		_ZN39_INTERNAL_87626a81_4_k_cu_ab281378_93144cute7productE,@object
	.size		_ZN39_INTERNAL_87626a81_4_k_cu_ab281378_93144cute7productE,(_ZN39_INTERNAL_87626a81_4_k_cu_ab281378_93144cuda3std3__45__cpo3endE - _ZN39_INTERNAL_87626a81_4_k_cu_ab281378_93144cute7productE)
_ZN39_INTERNAL_87626a81_4_k_cu_ab281378_93144cute7productE:
	.zero		1
	.type		_ZN39_INTERNAL_87626a81_4_k_cu_ab281378_93144cuda3std3__45__cpo3endE,@object
	.size		_ZN39_INTERNAL_87626a81_4_k_cu_ab281378_93144cuda3std3__45__cpo3endE,(_ZN39_INTERNAL_87626a81_4_k_cu_ab281378_93144cuda3std3__419piecewise_constructE - _ZN39_INTERNAL_87626a81_4_k_cu_ab281378_93144cuda3std3__45__cpo3endE)
_ZN39_INTERNAL_87626a81_4_k_cu_ab281378_93144cuda3std3__45__cpo3endE:
	.zero		1
	.type		_ZN39_INTERNAL_87626a81_4_k_cu_ab281378_93144cuda3std3__419piecewise_constructE,@object
	.size		_ZN39_INTERNAL_87626a81_4_k_cu_ab281378_93144cuda3std3__419piecewise_constructE,(_ZN39_INTERNAL_87626a81_4_k_cu_ab281378_93144cuda3std3__45__cpo4cendE - _ZN39_INTERNAL_87626a81_4_k_cu_ab281378_93144cuda3std3__419piecewise_constructE)
_ZN39_INTERNAL_87626a81_4_k_cu_ab281378_93144cuda3std3__419piecewise_constructE:
	.zero		1
	.type		_ZN39_INTERNAL_87626a81_4_k_cu_ab281378_93144cuda3std3__45__cpo4cendE,@object
	.size		_ZN39_INTERNAL_87626a81_4_k_cu_ab281378_93144cuda3std3__45__cpo4cendE,(_ZN39_INTERNAL_87626a81_4_k_cu_ab281378_93144cuda3std6ranges3__45__cpo4swapE - _ZN39_INTERNAL_87626a81_4_k_cu_ab281378_93144cuda3std3__45__cpo4cendE)
_ZN39_INTERNAL_87626a81_4_k_cu_ab281378_93144cuda3std3__45__cpo4cendE:
	.zero		1
	.type		_ZN39_INTERNAL_87626a81_4_k_cu_ab281378_93144cuda3std6ranges3__45__cpo4swapE,@object
	.size		_ZN39_INTERNAL_87626a81_4_k_cu_ab281378_93144cuda3std6ranges3__45__cpo4swapE,(.L_10 - _ZN39_INTERNAL_87626a81_4_k_cu_ab281378_93144cuda3std6ranges3__45__cpo4swapE)
_ZN39_INTERNAL_87626a81_4_k_cu_ab281378_93144cuda3std6ranges3__45__cpo4swapE:
	.zero		1
.L_10:


//--------------------- .nv.constant0._ZN7cutlass13device_kernelINS_4gemm6kernel13GemmUniversalIN4cute5tupleIJiiiiEEENS1_10collective13CollectiveMmaINS1_35MainloopSm100TmaUmmaWarpSpecializedILi4ELi2ELi4ENS5_IJNS4_1CILi2EEESB_NSA_ILi1EEEEEEEENS5_IJNSA_ILi64EEENSA_ILi256EEESF_EEENS_10bfloat16_tENS5_IJlSC_lEEESI_SJ_NS4_8TiledMMAINS4_8MMA_AtomIJNS4_20SM100_MMA_F16BF16_SSISI_SI_fLi64ELi256ELNS4_4UMMA5MajorE0ELSO_0ELNSN_7ScaleInE0ELSP_0EEEEEENS4_6LayoutINS5_IJSC_SC_SC_EEENS5_IJNSA_ILi0EEESU_SU_EEEEENS5_IJNS4_10UnderscoreESX_SX_EEEEENS4_23SM90_TMA_LOAD_MULTICASTENS4_14ComposedLayoutINS4_7SwizzleILi3ELi4ELi3EEENS4_18smem_ptr_flag_bitsILi16EEENSS_INS5_IJNSA_ILi8EEESF_EEENS5_IJSF_SC_EEEEEEEvNS4_8identityES10_S1A_vS1B_EENS_8epilogue10collective18CollectiveEpilogueINS1D_23Sm100TmaWarpSpecializedILi4ELi2ELi32ELb1ELb0EEEJSH_NS5_IJNSS_ISF_SC_EES1I_EEESI_SJ_SI_SJ_NS1D_6fusion15FusionCallbacksIS1H_NS1K_17LinearCombinationISI_fSI_fLNS_15FloatRoundStyleE2EEESH_S1J_JEEENS4_5SM1004TMEM4LOAD26SM100_TMEM_LOAD_16dp256b8xENS4_13SM90_TMA_LOADES1A_NS4_17SM75_U32x4_LDSM_NENS4_14SM90_TMA_STOREES1A_NS4_17SM90_U32x4_STSM_NENS4_39AutoVectorizingCopyWithAssumedAlignmentILi128EEEEEEvvEEEEvNT_6ParamsE --------------------------
	.section	.nv.constant0._ZN7cutlass13device_kernelINS_4gemm6kernel13GemmUniversalIN4cute5tupleIJiiiiEEENS1_10collective13CollectiveMmaINS1_35MainloopSm100TmaUmmaWarpSpecializedILi4ELi2ELi4ENS5_IJNS4_1CILi2EEESB_NSA_ILi1EEEEEEEENS5_IJNSA_ILi64EEENSA_ILi256EEESF_EEENS_10bfloat16_tENS5_IJlSC_lEEESI_SJ_NS4_8TiledMMAINS4_8MMA_AtomIJNS4_20SM100_MMA_F16BF16_SSISI_SI_fLi64ELi256ELNS4_4UMMA5MajorE0ELSO_0ELNSN_7ScaleInE0ELSP_0EEEEEENS4_6LayoutINS5_IJSC_SC_SC_EEENS5_IJNSA_ILi0EEESU_SU_EEEEENS5_IJNS4_10UnderscoreESX_SX_EEEEENS4_23SM90_TMA_LOAD_MULTICASTENS4_14ComposedLayoutINS4_7SwizzleILi3ELi4ELi3EEENS4_18smem_ptr_flag_bitsILi16EEENSS_INS5_IJNSA_ILi8EEESF_EEENS5_IJSF_SC_EEEEEEEvNS4_8identityES10_S1A_vS1B_EENS_8epilogue10collective18CollectiveEpilogueINS1D_23Sm100TmaWarpSpecializedILi4ELi2ELi32ELb1ELb0EEEJSH_NS5_IJNSS_ISF_SC_EES1I_EEESI_SJ_SI_SJ_NS1D_6fusion15FusionCallbacksIS1H_NS1K_17LinearCombinationISI_fSI_fLNS_15FloatRoundStyleE2EEESH_S1J_JEEENS4_5SM1004TMEM4LOAD26SM100_TMEM_LOAD_16dp256b8xENS4_13SM90_TMA_LOADES1A_NS4_17SM75_U32x4_LDSM_NENS4_14SM90_TMA_STOREES1A_NS4_17SM90_U32x4_STSM_NENS4_39AutoVectorizingCopyWithAssumedAlignmentILi128EEEEEEvvEEEEvNT_6ParamsE,"a",@progbits
	.sectionflags	@""
	.align	4
.nv.constant0._ZN7cutlass13device_kernelINS_4gemm6kernel13GemmUniversalIN4cute5tupleIJiiiiEEENS1_10collective13CollectiveMmaINS1_35MainloopSm100TmaUmmaWarpSpecializedILi4ELi2ELi4ENS5_IJNS4_1CILi2EEESB_NSA_ILi1EEEEEEEENS5_IJNSA_ILi64EEENSA_ILi256EEESF_EEENS_10bfloat16_tENS5_IJlSC_lEEESI_SJ_NS4_8TiledMMAINS4_8MMA_AtomIJNS4_20SM100_MMA_F16BF16_SSISI_SI_fLi64ELi256ELNS4_4UMMA5MajorE0ELSO_0ELNSN_7ScaleInE0ELSP_0EEEEEENS4_6LayoutINS5_IJSC_SC_SC_EEENS5_IJNSA_ILi0EEESU_SU_EEEEENS5_IJNS4_10UnderscoreESX_SX_EEEEENS4_23SM90_TMA_LOAD_MULTICASTENS4_14ComposedLayoutINS4_7SwizzleILi3ELi4ELi3EEENS4_18smem_ptr_flag_bitsILi16EEENSS_INS5_IJNSA_ILi8EEESF_EEENS5_IJSF_SC_EEEEEEEvNS4_8identityES10_S1A_vS1B_EENS_8epilogue10collective18CollectiveEpilogueINS1D_23Sm100TmaWarpSpecializedILi4ELi2ELi32ELb1ELb0EEEJSH_NS5_IJNSS_ISF_SC_EES1I_EEESI_SJ_SI_SJ_NS1D_6fusion15FusionCallbacksIS1H_NS1K_17LinearCombinationISI_fSI_fLNS_15FloatRoundStyleE2EEESH_S1J_JEEENS4_5SM1004TMEM4LOAD26SM100_TMEM_LOAD_16dp256b8xENS4_13SM90_TMA_LOADES1A_NS4_17SM75_U32x4_LDSM_NENS4_14SM90_TMA_STOREES1A_NS4_17SM90_U32x4_STSM_NENS4_39AutoVectorizingCopyWithAssumedAlignmentILi128EEEEEEvvEEEEvNT_6ParamsE:
	.zero		2944


//--------------------- SYMBOLS --------------------------

	.type		.nv.reservedSmem.offset0,@object
	.size		.nv.reservedSmem.offset0,0x4
	.type		.nv.reservedSmem.cap,@object
	.size		.nv.reservedSmem.cap,0x4
	.type		__assertfail,@function
